//
// Generated by NVIDIA NVVM Compiler
//
// Compiler Build ID: CL-36424714
// Cuda compilation tools, release 13.0, V13.0.88
// Based on NVVM 20.0.0
//

.version 9.0
.target sm_100
.address_size 64

	// .globl	_Z32flash_attention_v2_decode_kernelPKfS0_S0_Pfiiiif
// _ZZ32flash_attention_v2_decode_kernelPKfS0_S0_PfiiiifE8warp_max has been demoted
// _ZZ32flash_attention_v2_decode_kernelPKfS0_S0_PfiiiifE8warp_sum has been demoted
// _ZZ43flash_attention_v2_decode_vectorized_kernelPKfS0_S0_PfiiiifE3s_Q has been demoted
.extern .shared .align 16 .b8 smem[];

.visible .entry _Z32flash_attention_v2_decode_kernelPKfS0_S0_Pfiiiif(
	.param .u64 .ptr .align 1 _Z32flash_attention_v2_decode_kernelPKfS0_S0_Pfiiiif_param_0,
	.param .u64 .ptr .align 1 _Z32flash_attention_v2_decode_kernelPKfS0_S0_Pfiiiif_param_1,
	.param .u64 .ptr .align 1 _Z32flash_attention_v2_decode_kernelPKfS0_S0_Pfiiiif_param_2,
	.param .u64 .ptr .align 1 _Z32flash_attention_v2_decode_kernelPKfS0_S0_Pfiiiif_param_3,
	.param .u32 _Z32flash_attention_v2_decode_kernelPKfS0_S0_Pfiiiif_param_4,
	.param .u32 _Z32flash_attention_v2_decode_kernelPKfS0_S0_Pfiiiif_param_5,
	.param .u32 _Z32flash_attention_v2_decode_kernelPKfS0_S0_Pfiiiif_param_6,
	.param .u32 _Z32flash_attention_v2_decode_kernelPKfS0_S0_Pfiiiif_param_7,
	.param .f32 _Z32flash_attention_v2_decode_kernelPKfS0_S0_Pfiiiif_param_8
)
{
	.reg .pred 	%p<83>;
	.reg .b32 	%r<266>;
	.reg .b32 	%f<309>;
	.reg .b64 	%rd<47>;
	// demoted variable
	.shared .align 4 .b8 _ZZ32flash_attention_v2_decode_kernelPKfS0_S0_PfiiiifE8warp_max[32];
	// demoted variable
	.shared .align 4 .b8 _ZZ32flash_attention_v2_decode_kernelPKfS0_S0_PfiiiifE8warp_sum[32];
	ld.param.u64 	%rd13, [_Z32flash_attention_v2_decode_kernelPKfS0_S0_Pfiiiif_param_0];
	ld.param.u64 	%rd11, [_Z32flash_attention_v2_decode_kernelPKfS0_S0_Pfiiiif_param_1];
	ld.param.u64 	%rd12, [_Z32flash_attention_v2_decode_kernelPKfS0_S0_Pfiiiif_param_2];
	ld.param.u64 	%rd14, [_Z32flash_attention_v2_decode_kernelPKfS0_S0_Pfiiiif_param_3];
	ld.param.u32 	%r87, [_Z32flash_attention_v2_decode_kernelPKfS0_S0_Pfiiiif_param_4];
	ld.param.u32 	%r84, [_Z32flash_attention_v2_decode_kernelPKfS0_S0_Pfiiiif_param_5];
	ld.param.u32 	%r85, [_Z32flash_attention_v2_decode_kernelPKfS0_S0_Pfiiiif_param_6];
	ld.param.u32 	%r86, [_Z32flash_attention_v2_decode_kernelPKfS0_S0_Pfiiiif_param_7];
	ld.param.f32 	%f63, [_Z32flash_attention_v2_decode_kernelPKfS0_S0_Pfiiiif_param_8];
	cvta.to.global.u64 	%rd1, %rd13;
	cvta.to.global.u64 	%rd2, %rd14;
	mov.u32 	%r1, %ctaid.x;
	setp.ge.s32 	%p1, %r1, %r87;
	@%p1 bra 	$L__BB0_95;
	mov.u32 	%r263, %tid.x;
	mul.lo.s32 	%r88, %r85, %r1;
	cvt.s64.s32 	%rd3, %r88;
	mul.lo.s32 	%r89, %r88, %r86;
	cvt.s64.s32 	%rd4, %r89;
	setp.lt.s32 	%p2, %r84, 1;
	mov.f32 	%f305, 0f00000000;
	mov.f32 	%f308, %f305;
	@%p2 bra 	$L__BB0_83;
	shl.b32 	%r91, %r85, 8;
	mov.u32 	%r92, smem;
	add.s32 	%r3, %r92, %r91;
	add.s32 	%r4, %r3, %r91;
	and.b32  	%r5, %r263, 31;
	add.s32 	%r6, %r85, -1;
	mul.f32 	%f1, %f63, 0f00000000;
	and.b32  	%r7, %r85, 7;
	and.b32  	%r8, %r85, 2147483640;
	cvta.to.global.u64 	%rd5, %rd12;
	cvta.to.global.u64 	%rd6, %rd11;
	mov.f32 	%f308, 0f00000000;
	mov.f32 	%f278, 0fFF7FFFFF;
	mov.b32 	%r238, 0;
	mov.u32 	%r239, %r238;
	mov.f32 	%f305, %f308;
$L__BB0_3:
	add.s32 	%r11, %r239, 64;
	min.s32 	%r12, %r84, %r11;
	and.b32  	%r13, %r12, 3;
	shl.b32 	%r14, %r238, 6;
	and.b32  	%r15, %r12, 7;
	not.b32 	%r93, %r263;
	sub.s32 	%r94, %r93, %r14;
	add.s32 	%r16, %r12, %r94;
	shr.u32 	%r95, %r16, 8;
	add.s32 	%r17, %r95, 1;
	and.b32  	%r18, %r17, 7;
	and.b32  	%r19, %r17, 15;
	add.s32 	%r20, %r19, -1;
	sub.s32 	%r21, %r12, %r239;
	mul.lo.s32 	%r22, %r21, %r85;
	setp.ge.s32 	%p3, %r263, %r22;
	@%p3 bra 	$L__BB0_8;
	mov.u32 	%r240, %r263;
$L__BB0_5:
	div.s32 	%r96, %r240, %r85;
	mul.lo.s32 	%r97, %r96, %r85;
	sub.s32 	%r98, %r240, %r97;
	add.s32 	%r99, %r96, %r239;
	mad.lo.s32 	%r100, %r99, %r85, %r98;
	cvt.s64.s32 	%rd15, %r100;
	add.s64 	%rd16, %rd15, %rd4;
	shl.b64 	%rd17, %rd16, 2;
	add.s64 	%rd18, %rd6, %rd17;
	ld.global.nc.f32 	%f67, [%rd18];
	shl.b32 	%r101, %r240, 2;
	mov.u32 	%r102, smem;
	add.s32 	%r103, %r102, %r101;
	st.shared.f32 	[%r103], %f67;
	add.s32 	%r240, %r240, 256;
	setp.lt.s32 	%p4, %r240, %r22;
	@%p4 bra 	$L__BB0_5;
	mov.u32 	%r241, %r263;
$L__BB0_7:
	div.s32 	%r104, %r241, %r85;
	mul.lo.s32 	%r105, %r104, %r85;
	sub.s32 	%r106, %r241, %r105;
	add.s32 	%r107, %r104, %r239;
	mad.lo.s32 	%r108, %r107, %r85, %r106;
	cvt.s64.s32 	%rd19, %r108;
	add.s64 	%rd20, %rd19, %rd4;
	shl.b64 	%rd21, %rd20, 2;
	add.s64 	%rd22, %rd5, %rd21;
	ld.global.nc.f32 	%f68, [%rd22];
	shl.b32 	%r109, %r241, 2;
	add.s32 	%r110, %r3, %r109;
	st.shared.f32 	[%r110], %f68;
	add.s32 	%r241, %r241, 256;
	setp.lt.s32 	%p5, %r241, %r22;
	@%p5 bra 	$L__BB0_7;
$L__BB0_8:
	bar.sync 	0;
	setp.ge.s32 	%p6, %r263, %r21;
	@%p6 bra 	$L__BB0_36;
	setp.lt.s32 	%p7, %r85, 1;
	@%p7 bra 	$L__BB0_23;
	mov.u32 	%r242, %r263;
$L__BB0_11:
	setp.lt.u32 	%p17, %r6, 7;
	mul.lo.s32 	%r28, %r242, %r85;
	mov.f32 	%f284, 0f00000000;
	mov.b32 	%r244, 0;
	@%p17 bra 	$L__BB0_14;
	mov.f32 	%f284, 0f00000000;
	mov.b32 	%r243, 0;
$L__BB0_13:
	.pragma "nounroll";
	cvt.u64.u32 	%rd23, %r243;
	add.s64 	%rd24, %rd23, %rd3;
	shl.b64 	%rd25, %rd24, 2;
	add.s64 	%rd26, %rd1, %rd25;
	ld.global.nc.f32 	%f72, [%rd26];
	add.s32 	%r123, %r243, %r28;
	shl.b32 	%r124, %r123, 2;
	mov.u32 	%r125, smem;
	add.s32 	%r126, %r125, %r124;
	ld.shared.f32 	%f73, [%r126];
	fma.rn.f32 	%f74, %f72, %f73, %f284;
	ld.global.nc.f32 	%f75, [%rd26+4];
	ld.shared.f32 	%f76, [%r126+4];
	fma.rn.f32 	%f77, %f75, %f76, %f74;
	ld.global.nc.f32 	%f78, [%rd26+8];
	ld.shared.f32 	%f79, [%r126+8];
	fma.rn.f32 	%f80, %f78, %f79, %f77;
	ld.global.nc.f32 	%f81, [%rd26+12];
	ld.shared.f32 	%f82, [%r126+12];
	fma.rn.f32 	%f83, %f81, %f82, %f80;
	ld.global.nc.f32 	%f84, [%rd26+16];
	ld.shared.f32 	%f85, [%r126+16];
	fma.rn.f32 	%f86, %f84, %f85, %f83;
	ld.global.nc.f32 	%f87, [%rd26+20];
	ld.shared.f32 	%f88, [%r126+20];
	fma.rn.f32 	%f89, %f87, %f88, %f86;
	ld.global.nc.f32 	%f90, [%rd26+24];
	ld.shared.f32 	%f91, [%r126+24];
	fma.rn.f32 	%f92, %f90, %f91, %f89;
	ld.global.nc.f32 	%f93, [%rd26+28];
	ld.shared.f32 	%f94, [%r126+28];
	fma.rn.f32 	%f284, %f93, %f94, %f92;
	add.s32 	%r243, %r243, 8;
	setp.ne.s32 	%p18, %r243, %r8;
	mov.u32 	%r244, %r8;
	@%p18 bra 	$L__BB0_13;
$L__BB0_14:
	setp.eq.s32 	%p19, %r7, 0;
	@%p19 bra 	$L__BB0_22;
	setp.eq.s32 	%p20, %r7, 1;
	cvt.u64.u32 	%rd27, %r244;
	add.s64 	%rd28, %rd27, %rd3;
	shl.b64 	%rd29, %rd28, 2;
	add.s64 	%rd7, %rd1, %rd29;
	ld.global.nc.f32 	%f95, [%rd7];
	add.s32 	%r127, %r244, %r28;
	shl.b32 	%r128, %r127, 2;
	mov.u32 	%r129, smem;
	add.s32 	%r32, %r129, %r128;
	ld.shared.f32 	%f96, [%r32];
	fma.rn.f32 	%f284, %f95, %f96, %f284;
	@%p20 bra 	$L__BB0_22;
	setp.eq.s32 	%p21, %r7, 2;
	ld.global.nc.f32 	%f97, [%rd7+4];
	ld.shared.f32 	%f98, [%r32+4];
	fma.rn.f32 	%f284, %f97, %f98, %f284;
	@%p21 bra 	$L__BB0_22;
	setp.eq.s32 	%p22, %r7, 3;
	ld.global.nc.f32 	%f99, [%rd7+8];
	ld.shared.f32 	%f100, [%r32+8];
	fma.rn.f32 	%f284, %f99, %f100, %f284;
	@%p22 bra 	$L__BB0_22;
	setp.eq.s32 	%p23, %r7, 4;
	ld.global.nc.f32 	%f101, [%rd7+12];
	ld.shared.f32 	%f102, [%r32+12];
	fma.rn.f32 	%f284, %f101, %f102, %f284;
	@%p23 bra 	$L__BB0_22;
	setp.eq.s32 	%p24, %r7, 5;
	ld.global.nc.f32 	%f103, [%rd7+16];
	ld.shared.f32 	%f104, [%r32+16];
	fma.rn.f32 	%f284, %f103, %f104, %f284;
	@%p24 bra 	$L__BB0_22;
	setp.eq.s32 	%p25, %r7, 6;
	ld.global.nc.f32 	%f105, [%rd7+20];
	ld.shared.f32 	%f106, [%r32+20];
	fma.rn.f32 	%f284, %f105, %f106, %f284;
	@%p25 bra 	$L__BB0_22;
	ld.global.nc.f32 	%f107, [%rd7+24];
	ld.shared.f32 	%f108, [%r32+24];
	fma.rn.f32 	%f284, %f107, %f108, %f284;
$L__BB0_22:
	mul.f32 	%f109, %f63, %f284;
	shl.b32 	%r130, %r242, 2;
	add.s32 	%r131, %r4, %r130;
	st.shared.f32 	[%r131], %f109;
	add.s32 	%r242, %r242, 256;
	setp.lt.s32 	%p26, %r242, %r21;
	@%p26 bra 	$L__BB0_11;
	bra.uni 	$L__BB0_36;
$L__BB0_23:
	setp.lt.u32 	%p8, %r16, 3840;
	mov.u32 	%r247, %r263;
	@%p8 bra 	$L__BB0_26;
	mov.b32 	%r246, 0;
	mov.u32 	%r247, %r263;
$L__BB0_25:
	.pragma "nounroll";
	shl.b32 	%r112, %r247, 2;
	add.s32 	%r113, %r4, %r112;
	st.shared.f32 	[%r113], %f1;
	st.shared.f32 	[%r113+1024], %f1;
	st.shared.f32 	[%r113+2048], %f1;
	st.shared.f32 	[%r113+3072], %f1;
	st.shared.f32 	[%r113+4096], %f1;
	st.shared.f32 	[%r113+5120], %f1;
	st.shared.f32 	[%r113+6144], %f1;
	st.shared.f32 	[%r113+7168], %f1;
	st.shared.f32 	[%r113+8192], %f1;
	st.shared.f32 	[%r113+9216], %f1;
	st.shared.f32 	[%r113+10240], %f1;
	st.shared.f32 	[%r113+11264], %f1;
	st.shared.f32 	[%r113+12288], %f1;
	st.shared.f32 	[%r113+13312], %f1;
	st.shared.f32 	[%r113+14336], %f1;
	st.shared.f32 	[%r113+15360], %f1;
	add.s32 	%r247, %r247, 4096;
	add.s32 	%r246, %r246, 16;
	and.b32  	%r114, %r17, 33554416;
	setp.ne.s32 	%p9, %r246, %r114;
	@%p9 bra 	$L__BB0_25;
$L__BB0_26:
	setp.eq.s32 	%p10, %r19, 0;
	@%p10 bra 	$L__BB0_36;
	setp.lt.u32 	%p11, %r20, 7;
	@%p11 bra 	$L__BB0_29;
	shl.b32 	%r115, %r247, 2;
	add.s32 	%r116, %r4, %r115;
	st.shared.f32 	[%r116], %f1;
	st.shared.f32 	[%r116+1024], %f1;
	st.shared.f32 	[%r116+2048], %f1;
	st.shared.f32 	[%r116+3072], %f1;
	st.shared.f32 	[%r116+4096], %f1;
	st.shared.f32 	[%r116+5120], %f1;
	st.shared.f32 	[%r116+6144], %f1;
	st.shared.f32 	[%r116+7168], %f1;
	add.s32 	%r247, %r247, 2048;
$L__BB0_29:
	setp.eq.s32 	%p12, %r18, 0;
	@%p12 bra 	$L__BB0_36;
	and.b32  	%r41, %r17, 3;
	add.s32 	%r117, %r18, -1;
	setp.lt.u32 	%p13, %r117, 3;
	@%p13 bra 	$L__BB0_32;
	shl.b32 	%r118, %r247, 2;
	add.s32 	%r119, %r4, %r118;
	st.shared.f32 	[%r119], %f1;
	st.shared.f32 	[%r119+1024], %f1;
	st.shared.f32 	[%r119+2048], %f1;
	st.shared.f32 	[%r119+3072], %f1;
	add.s32 	%r247, %r247, 1024;
$L__BB0_32:
	setp.eq.s32 	%p14, %r41, 0;
	@%p14 bra 	$L__BB0_36;
	shl.b32 	%r120, %r247, 2;
	add.s32 	%r44, %r4, %r120;
	st.shared.f32 	[%r44], %f1;
	setp.eq.s32 	%p15, %r41, 1;
	@%p15 bra 	$L__BB0_36;
	st.shared.f32 	[%r44+1024], %f1;
	setp.eq.s32 	%p16, %r41, 2;
	@%p16 bra 	$L__BB0_36;
	st.shared.f32 	[%r44+2048], %f1;
$L__BB0_36:
	bar.sync 	0;
	mov.f32 	%f292, 0fFF7FFFFF;
	@%p6 bra 	$L__BB0_50;
	setp.lt.u32 	%p28, %r16, 3840;
	mov.f32 	%f292, 0fFF7FFFFF;
	mov.u32 	%r253, %r263;
	@%p28 bra 	$L__BB0_40;
	mov.b32 	%r254, 0;
	mov.f32 	%f292, 0fFF7FFFFF;
	mov.u32 	%r253, %r263;
$L__BB0_39:
	.pragma "nounroll";
	shl.b32 	%r133, %r253, 2;
	add.s32 	%r134, %r4, %r133;
	ld.shared.f32 	%f114, [%r134];
	max.f32 	%f115, %f292, %f114;
	ld.shared.f32 	%f116, [%r134+1024];
	max.f32 	%f117, %f115, %f116;
	ld.shared.f32 	%f118, [%r134+2048];
	max.f32 	%f119, %f117, %f118;
	ld.shared.f32 	%f120, [%r134+3072];
	max.f32 	%f121, %f119, %f120;
	ld.shared.f32 	%f122, [%r134+4096];
	max.f32 	%f123, %f121, %f122;
	ld.shared.f32 	%f124, [%r134+5120];
	max.f32 	%f125, %f123, %f124;
	ld.shared.f32 	%f126, [%r134+6144];
	max.f32 	%f127, %f125, %f126;
	ld.shared.f32 	%f128, [%r134+7168];
	max.f32 	%f129, %f127, %f128;
	ld.shared.f32 	%f130, [%r134+8192];
	max.f32 	%f131, %f129, %f130;
	ld.shared.f32 	%f132, [%r134+9216];
	max.f32 	%f133, %f131, %f132;
	ld.shared.f32 	%f134, [%r134+10240];
	max.f32 	%f135, %f133, %f134;
	ld.shared.f32 	%f136, [%r134+11264];
	max.f32 	%f137, %f135, %f136;
	ld.shared.f32 	%f138, [%r134+12288];
	max.f32 	%f139, %f137, %f138;
	ld.shared.f32 	%f140, [%r134+13312];
	max.f32 	%f141, %f139, %f140;
	ld.shared.f32 	%f142, [%r134+14336];
	max.f32 	%f143, %f141, %f142;
	ld.shared.f32 	%f144, [%r134+15360];
	max.f32 	%f292, %f143, %f144;
	add.s32 	%r253, %r253, 4096;
	add.s32 	%r254, %r254, 16;
	and.b32  	%r135, %r17, 33554416;
	setp.eq.s32 	%p29, %r254, %r135;
	@%p29 bra 	$L__BB0_40;
	bra.uni 	$L__BB0_39;
$L__BB0_40:
	setp.eq.s32 	%p30, %r19, 0;
	@%p30 bra 	$L__BB0_50;
	setp.lt.u32 	%p31, %r20, 7;
	@%p31 bra 	$L__BB0_43;
	shl.b32 	%r136, %r253, 2;
	add.s32 	%r137, %r4, %r136;
	ld.shared.f32 	%f146, [%r137];
	max.f32 	%f147, %f292, %f146;
	ld.shared.f32 	%f148, [%r137+1024];
	max.f32 	%f149, %f147, %f148;
	ld.shared.f32 	%f150, [%r137+2048];
	max.f32 	%f151, %f149, %f150;
	ld.shared.f32 	%f152, [%r137+3072];
	max.f32 	%f153, %f151, %f152;
	ld.shared.f32 	%f154, [%r137+4096];
	max.f32 	%f155, %f153, %f154;
	ld.shared.f32 	%f156, [%r137+5120];
	max.f32 	%f157, %f155, %f156;
	ld.shared.f32 	%f158, [%r137+6144];
	max.f32 	%f159, %f157, %f158;
	ld.shared.f32 	%f160, [%r137+7168];
	max.f32 	%f292, %f159, %f160;
	add.s32 	%r253, %r253, 2048;
$L__BB0_43:
	setp.eq.s32 	%p32, %r18, 0;
	@%p32 bra 	$L__BB0_50;
	and.b32  	%r48, %r17, 3;
	and.b32  	%r138, %r17, 7;
	add.s32 	%r139, %r138, -1;
	setp.lt.u32 	%p33, %r139, 3;
	@%p33 bra 	$L__BB0_46;
	shl.b32 	%r140, %r253, 2;
	add.s32 	%r141, %r4, %r140;
	ld.shared.f32 	%f162, [%r141];
	max.f32 	%f163, %f292, %f162;
	ld.shared.f32 	%f164, [%r141+1024];
	max.f32 	%f165, %f163, %f164;
	ld.shared.f32 	%f166, [%r141+2048];
	max.f32 	%f167, %f165, %f166;
	ld.shared.f32 	%f168, [%r141+3072];
	max.f32 	%f292, %f167, %f168;
	add.s32 	%r253, %r253, 1024;
$L__BB0_46:
	setp.eq.s32 	%p34, %r48, 0;
	@%p34 bra 	$L__BB0_50;
	shl.b32 	%r142, %r253, 2;
	add.s32 	%r51, %r4, %r142;
	ld.shared.f32 	%f169, [%r51];
	max.f32 	%f292, %f292, %f169;
	setp.eq.s32 	%p35, %r48, 1;
	@%p35 bra 	$L__BB0_50;
	ld.shared.f32 	%f170, [%r51+1024];
	max.f32 	%f292, %f292, %f170;
	setp.eq.s32 	%p36, %r48, 2;
	@%p36 bra 	$L__BB0_50;
	ld.shared.f32 	%f171, [%r51+2048];
	max.f32 	%f292, %f292, %f171;
$L__BB0_50:
	setp.ne.s32 	%p37, %r5, 0;
	mov.b32 	%r143, %f292;
	shfl.sync.down.b32	%r144|%p38, %r143, 16, 31, -1;
	mov.b32 	%f172, %r144;
	max.f32 	%f173, %f292, %f172;
	mov.b32 	%r145, %f173;
	shfl.sync.down.b32	%r146|%p39, %r145, 8, 31, -1;
	mov.b32 	%f174, %r146;
	max.f32 	%f175, %f173, %f174;
	mov.b32 	%r147, %f175;
	shfl.sync.down.b32	%r148|%p40, %r147, 4, 31, -1;
	mov.b32 	%f176, %r148;
	max.f32 	%f177, %f175, %f176;
	mov.b32 	%r149, %f177;
	shfl.sync.down.b32	%r150|%p41, %r149, 2, 31, -1;
	mov.b32 	%f178, %r150;
	max.f32 	%f179, %f177, %f178;
	mov.b32 	%r151, %f179;
	shfl.sync.down.b32	%r152|%p42, %r151, 1, 31, -1;
	mov.b32 	%f180, %r152;
	max.f32 	%f31, %f179, %f180;
	@%p37 bra 	$L__BB0_52;
	shr.u32 	%r153, %r263, 3;
	and.b32  	%r154, %r153, 124;
	mov.u32 	%r155, _ZZ32flash_attention_v2_decode_kernelPKfS0_S0_PfiiiifE8warp_max;
	add.s32 	%r156, %r155, %r154;
	st.shared.f32 	[%r156], %f31;
$L__BB0_52:
	setp.gt.u32 	%p43, %r263, 31;
	bar.sync 	0;
	@%p43 bra 	$L__BB0_57;
	setp.gt.u32 	%p44, %r5, 7;
	mov.f32 	%f293, 0fFF7FFFFF;
	@%p44 bra 	$L__BB0_55;
	shl.b32 	%r157, %r5, 2;
	mov.u32 	%r158, _ZZ32flash_attention_v2_decode_kernelPKfS0_S0_PfiiiifE8warp_max;
	add.s32 	%r159, %r158, %r157;
	ld.shared.f32 	%f293, [%r159];
$L__BB0_55:
	mov.b32 	%r160, %f293;
	shfl.sync.down.b32	%r161|%p46, %r160, 4, 31, -1;
	mov.b32 	%f182, %r161;
	max.f32 	%f183, %f293, %f182;
	mov.b32 	%r162, %f183;
	shfl.sync.down.b32	%r163|%p47, %r162, 2, 31, -1;
	mov.b32 	%f184, %r163;
	max.f32 	%f185, %f183, %f184;
	mov.b32 	%r164, %f185;
	shfl.sync.down.b32	%r165|%p48, %r164, 1, 31, -1;
	mov.b32 	%f186, %r165;
	max.f32 	%f34, %f185, %f186;
	@%p37 bra 	$L__BB0_57;
	st.shared.f32 	[_ZZ32flash_attention_v2_decode_kernelPKfS0_S0_PfiiiifE8warp_max], %f34;
$L__BB0_57:
	bar.sync 	0;
	ld.shared.f32 	%f188, [_ZZ32flash_attention_v2_decode_kernelPKfS0_S0_PfiiiifE8warp_max];
	max.f32 	%f35, %f278, %f188;
	mov.f32 	%f295, 0f00000000;
	@%p6 bra 	$L__BB0_60;
	mov.f32 	%f295, 0f00000000;
	mov.u32 	%r255, %r263;
$L__BB0_59:
	shl.b32 	%r166, %r255, 2;
	add.s32 	%r167, %r4, %r166;
	ld.shared.f32 	%f190, [%r167];
	sub.f32 	%f191, %f190, %f35;
	fma.rn.f32 	%f192, %f191, 0f3BBB989D, 0f3F000000;
	cvt.sat.f32.f32 	%f193, %f192;
	mov.f32 	%f194, 0f4B400001;
	mov.f32 	%f195, 0f437C0000;
	fma.rm.f32 	%f196, %f193, %f195, %f194;
	add.f32 	%f197, %f196, 0fCB40007F;
	neg.f32 	%f198, %f197;
	fma.rn.f32 	%f199, %f191, 0f3FB8AA3B, %f198;
	fma.rn.f32 	%f200, %f191, 0f32A57060, %f199;
	mov.b32 	%r168, %f196;
	shl.b32 	%r169, %r168, 23;
	mov.b32 	%f201, %r169;
	ex2.approx.ftz.f32 	%f202, %f200;
	mul.f32 	%f203, %f202, %f201;
	st.shared.f32 	[%r167], %f203;
	add.f32 	%f295, %f295, %f203;
	add.s32 	%r255, %r255, 256;
	setp.lt.s32 	%p50, %r255, %r21;
	@%p50 bra 	$L__BB0_59;
$L__BB0_60:
	mov.b32 	%r170, %f295;
	shfl.sync.down.b32	%r171|%p52, %r170, 16, 31, -1;
	mov.b32 	%f204, %r171;
	add.f32 	%f205, %f295, %f204;
	mov.b32 	%r172, %f205;
	shfl.sync.down.b32	%r173|%p53, %r172, 8, 31, -1;
	mov.b32 	%f206, %r173;
	add.f32 	%f207, %f205, %f206;
	mov.b32 	%r174, %f207;
	shfl.sync.down.b32	%r175|%p54, %r174, 4, 31, -1;
	mov.b32 	%f208, %r175;
	add.f32 	%f209, %f207, %f208;
	mov.b32 	%r176, %f209;
	shfl.sync.down.b32	%r177|%p55, %r176, 2, 31, -1;
	mov.b32 	%f210, %r177;
	add.f32 	%f211, %f209, %f210;
	mov.b32 	%r178, %f211;
	shfl.sync.down.b32	%r179|%p56, %r178, 1, 31, -1;
	mov.b32 	%f212, %r179;
	add.f32 	%f39, %f211, %f212;
	@%p37 bra 	$L__BB0_62;
	shr.u32 	%r180, %r263, 3;
	and.b32  	%r181, %r180, 124;
	mov.u32 	%r182, _ZZ32flash_attention_v2_decode_kernelPKfS0_S0_PfiiiifE8warp_sum;
	add.s32 	%r183, %r182, %r181;
	st.shared.f32 	[%r183], %f39;
$L__BB0_62:
	setp.gt.u32 	%p57, %r263, 31;
	bar.sync 	0;
	@%p57 bra 	$L__BB0_67;
	setp.gt.u32 	%p58, %r5, 7;
	mov.f32 	%f296, 0f00000000;
	@%p58 bra 	$L__BB0_65;
	shl.b32 	%r184, %r5, 2;
	mov.u32 	%r185, _ZZ32flash_attention_v2_decode_kernelPKfS0_S0_PfiiiifE8warp_sum;
	add.s32 	%r186, %r185, %r184;
	ld.shared.f32 	%f296, [%r186];
$L__BB0_65:
	setp.ne.s32 	%p59, %r5, 0;
	mov.b32 	%r187, %f296;
	shfl.sync.down.b32	%r188|%p60, %r187, 4, 31, -1;
	mov.b32 	%f214, %r188;
	add.f32 	%f215, %f296, %f214;
	mov.b32 	%r189, %f215;
	shfl.sync.down.b32	%r190|%p61, %r189, 2, 31, -1;
	mov.b32 	%f216, %r190;
	add.f32 	%f217, %f215, %f216;
	mov.b32 	%r191, %f217;
	shfl.sync.down.b32	%r192|%p62, %r191, 1, 31, -1;
	mov.b32 	%f218, %r192;
	add.f32 	%f42, %f217, %f218;
	@%p59 bra 	$L__BB0_67;
	st.shared.f32 	[_ZZ32flash_attention_v2_decode_kernelPKfS0_S0_PfiiiifE8warp_sum], %f42;
$L__BB0_67:
	setp.ge.s32 	%p63, %r263, %r85;
	bar.sync 	0;
	ld.shared.f32 	%f219, [_ZZ32flash_attention_v2_decode_kernelPKfS0_S0_PfiiiifE8warp_sum];
	sub.f32 	%f220, %f278, %f35;
	fma.rn.f32 	%f221, %f220, 0f3BBB989D, 0f3F000000;
	cvt.sat.f32.f32 	%f222, %f221;
	mov.f32 	%f223, 0f4B400001;
	mov.f32 	%f224, 0f437C0000;
	fma.rm.f32 	%f225, %f222, %f224, %f223;
	add.f32 	%f226, %f225, 0fCB40007F;
	neg.f32 	%f227, %f226;
	fma.rn.f32 	%f228, %f220, 0f3FB8AA3B, %f227;
	fma.rn.f32 	%f229, %f220, 0f32A57060, %f228;
	mov.b32 	%r193, %f225;
	shl.b32 	%r194, %r193, 23;
	mov.b32 	%f230, %r194;
	ex2.approx.ftz.f32 	%f231, %f229;
	mul.f32 	%f43, %f231, %f230;
	fma.rn.f32 	%f308, %f308, %f43, %f219;
	@%p63 bra 	$L__BB0_82;
	sub.s32 	%r195, %r12, %r14;
	sub.s32 	%r58, %r195, %r15;
	and.b32  	%r59, %r12, 1;
	add.s32 	%r60, %r195, -1;
	mov.u32 	%r256, %r263;
$L__BB0_69:
	setp.lt.s32 	%p64, %r21, 1;
	mul.f32 	%f305, %f43, %f305;
	@%p64 bra 	$L__BB0_81;
	setp.lt.u32 	%p65, %r60, 7;
	mov.b32 	%r259, 0;
	@%p65 bra 	$L__BB0_73;
	mov.b32 	%r257, 0;
$L__BB0_72:
	.pragma "nounroll";
	shl.b32 	%r198, %r257, 2;
	add.s32 	%r199, %r4, %r198;
	ld.shared.v4.f32 	{%f233, %f234, %f235, %f236}, [%r199];
	mad.lo.s32 	%r200, %r257, %r85, %r256;
	shl.b32 	%r201, %r200, 2;
	add.s32 	%r202, %r3, %r201;
	ld.shared.f32 	%f237, [%r202];
	fma.rn.f32 	%f238, %f233, %f237, %f305;
	shl.b32 	%r203, %r85, 2;
	add.s32 	%r204, %r202, %r203;
	ld.shared.f32 	%f239, [%r204];
	fma.rn.f32 	%f240, %f234, %f239, %f238;
	add.s32 	%r205, %r204, %r203;
	ld.shared.f32 	%f241, [%r205];
	fma.rn.f32 	%f242, %f235, %f241, %f240;
	add.s32 	%r206, %r205, %r203;
	ld.shared.f32 	%f243, [%r206];
	fma.rn.f32 	%f244, %f236, %f243, %f242;
	ld.shared.v4.f32 	{%f245, %f246, %f247, %f248}, [%r199+16];
	add.s32 	%r207, %r206, %r203;
	ld.shared.f32 	%f249, [%r207];
	fma.rn.f32 	%f250, %f245, %f249, %f244;
	add.s32 	%r208, %r207, %r203;
	ld.shared.f32 	%f251, [%r208];
	fma.rn.f32 	%f252, %f246, %f251, %f250;
	add.s32 	%r209, %r208, %r203;
	ld.shared.f32 	%f253, [%r209];
	fma.rn.f32 	%f254, %f247, %f253, %f252;
	add.s32 	%r210, %r209, %r203;
	ld.shared.f32 	%f255, [%r210];
	fma.rn.f32 	%f305, %f248, %f255, %f254;
	add.s32 	%r257, %r257, 8;
	setp.ne.s32 	%p66, %r257, %r58;
	mov.u32 	%r259, %r58;
	@%p66 bra 	$L__BB0_72;
$L__BB0_73:
	setp.eq.s32 	%p67, %r15, 0;
	@%p67 bra 	$L__BB0_81;
	add.s32 	%r211, %r15, -1;
	setp.lt.u32 	%p68, %r211, 3;
	@%p68 bra 	$L__BB0_76;
	shl.b32 	%r212, %r259, 2;
	add.s32 	%r213, %r4, %r212;
	ld.shared.f32 	%f257, [%r213];
	mad.lo.s32 	%r214, %r259, %r85, %r256;
	shl.b32 	%r215, %r214, 2;
	add.s32 	%r216, %r3, %r215;
	ld.shared.f32 	%f258, [%r216];
	fma.rn.f32 	%f259, %f257, %f258, %f305;
	ld.shared.f32 	%f260, [%r213+4];
	shl.b32 	%r217, %r85, 2;
	add.s32 	%r218, %r216, %r217;
	ld.shared.f32 	%f261, [%r218];
	fma.rn.f32 	%f262, %f260, %f261, %f259;
	ld.shared.f32 	%f263, [%r213+8];
	add.s32 	%r219, %r218, %r217;
	ld.shared.f32 	%f264, [%r219];
	fma.rn.f32 	%f265, %f263, %f264, %f262;
	ld.shared.f32 	%f266, [%r213+12];
	add.s32 	%r220, %r219, %r217;
	ld.shared.f32 	%f267, [%r220];
	fma.rn.f32 	%f305, %f266, %f267, %f265;
	add.s32 	%r259, %r259, 4;
$L__BB0_76:
	setp.eq.s32 	%p69, %r13, 0;
	@%p69 bra 	$L__BB0_81;
	setp.eq.s32 	%p70, %r13, 1;
	@%p70 bra 	$L__BB0_79;
	shl.b32 	%r221, %r259, 2;
	add.s32 	%r222, %r4, %r221;
	ld.shared.f32 	%f269, [%r222];
	mad.lo.s32 	%r223, %r259, %r85, %r256;
	shl.b32 	%r224, %r223, 2;
	add.s32 	%r225, %r3, %r224;
	ld.shared.f32 	%f270, [%r225];
	fma.rn.f32 	%f271, %f269, %f270, %f305;
	ld.shared.f32 	%f272, [%r222+4];
	shl.b32 	%r226, %r85, 2;
	add.s32 	%r227, %r225, %r226;
	ld.shared.f32 	%f273, [%r227];
	fma.rn.f32 	%f305, %f272, %f273, %f271;
	add.s32 	%r259, %r259, 2;
$L__BB0_79:
	setp.eq.s32 	%p71, %r59, 0;
	@%p71 bra 	$L__BB0_81;
	shl.b32 	%r228, %r259, 2;
	add.s32 	%r229, %r4, %r228;
	ld.shared.f32 	%f274, [%r229];
	mad.lo.s32 	%r230, %r259, %r85, %r256;
	shl.b32 	%r231, %r230, 2;
	add.s32 	%r232, %r3, %r231;
	ld.shared.f32 	%f275, [%r232];
	fma.rn.f32 	%f305, %f274, %f275, %f305;
$L__BB0_81:
	add.s32 	%r256, %r256, 256;
	setp.lt.s32 	%p72, %r256, %r85;
	@%p72 bra 	$L__BB0_69;
$L__BB0_82:
	bar.sync 	0;
	setp.lt.s32 	%p73, %r11, %r84;
	add.s32 	%r238, %r238, 1;
	mov.f32 	%f278, %f35;
	mov.u32 	%r239, %r11;
	@%p73 bra 	$L__BB0_3;
$L__BB0_83:
	setp.ge.s32 	%p74, %r263, %r85;
	@%p74 bra 	$L__BB0_95;
	rcp.rn.f32 	%f276, %f308;
	setp.gt.f32 	%p75, %f308, 0f00000000;
	selp.f32 	%f277, %f276, 0f00000000, %p75;
	mul.f32 	%f62, %f305, %f277;
	not.b32 	%r233, %r263;
	add.s32 	%r71, %r85, %r233;
	shr.u32 	%r234, %r71, 8;
	add.s32 	%r72, %r234, 1;
	and.b32  	%r73, %r72, 7;
	setp.lt.u32 	%p76, %r71, 1792;
	@%p76 bra 	$L__BB0_87;
	and.b32  	%r235, %r72, 33554424;
	neg.s32 	%r261, %r235;
	cvt.u64.u32 	%rd30, %r263;
	add.s64 	%rd31, %rd3, %rd30;
	shl.b64 	%rd32, %rd31, 2;
	add.s64 	%rd33, %rd32, %rd2;
	add.s64 	%rd46, %rd33, 4096;
$L__BB0_86:
	.pragma "nounroll";
	st.global.f32 	[%rd46+-4096], %f62;
	st.global.f32 	[%rd46+-3072], %f62;
	st.global.f32 	[%rd46+-2048], %f62;
	st.global.f32 	[%rd46+-1024], %f62;
	st.global.f32 	[%rd46], %f62;
	st.global.f32 	[%rd46+1024], %f62;
	st.global.f32 	[%rd46+2048], %f62;
	st.global.f32 	[%rd46+3072], %f62;
	add.s32 	%r263, %r263, 2048;
	add.s32 	%r261, %r261, 8;
	add.s64 	%rd46, %rd46, 8192;
	setp.ne.s32 	%p77, %r261, 0;
	@%p77 bra 	$L__BB0_86;
$L__BB0_87:
	setp.eq.s32 	%p78, %r73, 0;
	@%p78 bra 	$L__BB0_95;
	setp.lt.u32 	%p79, %r73, 4;
	@%p79 bra 	$L__BB0_90;
	cvt.u64.u32 	%rd34, %r263;
	add.s64 	%rd35, %rd34, %rd3;
	shl.b64 	%rd36, %rd35, 2;
	add.s64 	%rd37, %rd2, %rd36;
	st.global.f32 	[%rd37], %f62;
	st.global.f32 	[%rd37+1024], %f62;
	st.global.f32 	[%rd37+2048], %f62;
	st.global.f32 	[%rd37+3072], %f62;
	add.s32 	%r263, %r263, 1024;
$L__BB0_90:
	and.b32  	%r236, %r72, 3;
	setp.eq.s32 	%p80, %r236, 0;
	@%p80 bra 	$L__BB0_95;
	setp.eq.s32 	%p81, %r236, 1;
	@%p81 bra 	$L__BB0_93;
	cvt.u64.u32 	%rd38, %r263;
	add.s64 	%rd39, %rd38, %rd3;
	shl.b64 	%rd40, %rd39, 2;
	add.s64 	%rd41, %rd2, %rd40;
	st.global.f32 	[%rd41], %f62;
	st.global.f32 	[%rd41+1024], %f62;
	add.s32 	%r263, %r263, 512;
$L__BB0_93:
	and.b32  	%r237, %r71, 256;
	setp.ne.s32 	%p82, %r237, 0;
	@%p82 bra 	$L__BB0_95;
	cvt.u64.u32 	%rd42, %r263;
	add.s64 	%rd43, %rd42, %rd3;
	shl.b64 	%rd44, %rd43, 2;
	add.s64 	%rd45, %rd2, %rd44;
	st.global.f32 	[%rd45], %f62;
$L__BB0_95:
	ret;

}
	// .globl	_Z43flash_attention_v2_decode_vectorized_kernelPKfS0_S0_Pfiiiif
.visible .entry _Z43flash_attention_v2_decode_vectorized_kernelPKfS0_S0_Pfiiiif(
	.param .u64 .ptr .align 1 _Z43flash_attention_v2_decode_vectorized_kernelPKfS0_S0_Pfiiiif_param_0,
	.param .u64 .ptr .align 1 _Z43flash_attention_v2_decode_vectorized_kernelPKfS0_S0_Pfiiiif_param_1,
	.param .u64 .ptr .align 1 _Z43flash_attention_v2_decode_vectorized_kernelPKfS0_S0_Pfiiiif_param_2,
	.param .u64 .ptr .align 1 _Z43flash_attention_v2_decode_vectorized_kernelPKfS0_S0_Pfiiiif_param_3,
	.param .u32 _Z43flash_attention_v2_decode_vectorized_kernelPKfS0_S0_Pfiiiif_param_4,
	.param .u32 _Z43flash_attention_v2_decode_vectorized_kernelPKfS0_S0_Pfiiiif_param_5,
	.param .u32 _Z43flash_attention_v2_decode_vectorized_kernelPKfS0_S0_Pfiiiif_param_6,
	.param .u32 _Z43flash_attention_v2_decode_vectorized_kernelPKfS0_S0_Pfiiiif_param_7,
	.param .f32 _Z43flash_attention_v2_decode_vectorized_kernelPKfS0_S0_Pfiiiif_param_8
)
{
	.reg .pred 	%p<66>;
	.reg .b32 	%r<306>;
	.reg .b32 	%f<528>;
	.reg .b64 	%rd<52>;
	// demoted variable
	.shared .align 4 .b8 _ZZ43flash_attention_v2_decode_vectorized_kernelPKfS0_S0_PfiiiifE3s_Q[512];
	ld.param.u64 	%rd11, [_Z43flash_attention_v2_decode_vectorized_kernelPKfS0_S0_Pfiiiif_param_0];
	ld.param.u64 	%rd9, [_Z43flash_attention_v2_decode_vectorized_kernelPKfS0_S0_Pfiiiif_param_1];
	ld.param.u64 	%rd12, [_Z43flash_attention_v2_decode_vectorized_kernelPKfS0_S0_Pfiiiif_param_3];
	ld.param.u32 	%r103, [_Z43flash_attention_v2_decode_vectorized_kernelPKfS0_S0_Pfiiiif_param_4];
	ld.param.u32 	%r100, [_Z43flash_attention_v2_decode_vectorized_kernelPKfS0_S0_Pfiiiif_param_5];
	ld.param.u32 	%r101, [_Z43flash_attention_v2_decode_vectorized_kernelPKfS0_S0_Pfiiiif_param_6];
	ld.param.u32 	%r102, [_Z43flash_attention_v2_decode_vectorized_kernelPKfS0_S0_Pfiiiif_param_7];
	ld.param.f32 	%f60, [_Z43flash_attention_v2_decode_vectorized_kernelPKfS0_S0_Pfiiiif_param_8];
	cvta.to.global.u64 	%rd1, %rd11;
	cvta.to.global.u64 	%rd2, %rd12;
	mov.u32 	%r1, %ctaid.x;
	setp.ge.s32 	%p1, %r1, %r103;
	@%p1 bra 	$L__BB1_93;
	mov.u32 	%r303, %tid.x;
	mul.lo.s32 	%r104, %r101, %r1;
	cvt.s64.s32 	%rd3, %r104;
	mul.lo.s32 	%r105, %r104, %r102;
	cvt.s64.s32 	%rd4, %r105;
	setp.ge.s32 	%p2, %r303, %r101;
	@%p2 bra 	$L__BB1_8;
	not.b32 	%r106, %r303;
	add.s32 	%r3, %r101, %r106;
	and.b32  	%r107, %r3, 768;
	setp.eq.s32 	%p3, %r107, 768;
	mov.u32 	%r273, %r303;
	@%p3 bra 	$L__BB1_5;
	shr.u32 	%r109, %r3, 8;
	add.s32 	%r110, %r109, 1;
	and.b32  	%r4, %r110, 3;
	mov.b32 	%r272, 0;
	mov.u32 	%r112, _ZZ43flash_attention_v2_decode_vectorized_kernelPKfS0_S0_PfiiiifE3s_Q;
	mov.u32 	%r273, %r303;
$L__BB1_4:
	.pragma "nounroll";
	cvt.u64.u32 	%rd13, %r273;
	add.s64 	%rd14, %rd13, %rd3;
	shl.b64 	%rd15, %rd14, 2;
	add.s64 	%rd16, %rd1, %rd15;
	ld.global.nc.f32 	%f61, [%rd16];
	shl.b32 	%r111, %r273, 2;
	add.s32 	%r113, %r112, %r111;
	st.shared.f32 	[%r113], %f61;
	add.s32 	%r273, %r273, 256;
	add.s32 	%r272, %r272, 1;
	setp.ne.s32 	%p4, %r272, %r4;
	@%p4 bra 	$L__BB1_4;
$L__BB1_5:
	setp.lt.u32 	%p5, %r3, 768;
	@%p5 bra 	$L__BB1_8;
	mov.u32 	%r115, _ZZ43flash_attention_v2_decode_vectorized_kernelPKfS0_S0_PfiiiifE3s_Q;
$L__BB1_7:
	cvt.u64.u32 	%rd17, %r273;
	add.s64 	%rd18, %rd17, %rd3;
	shl.b64 	%rd19, %rd18, 2;
	add.s64 	%rd20, %rd1, %rd19;
	ld.global.nc.f32 	%f62, [%rd20];
	shl.b32 	%r114, %r273, 2;
	add.s32 	%r116, %r115, %r114;
	st.shared.f32 	[%r116], %f62;
	ld.global.nc.f32 	%f63, [%rd20+1024];
	st.shared.f32 	[%r116+1024], %f63;
	ld.global.nc.f32 	%f64, [%rd20+2048];
	st.shared.f32 	[%r116+2048], %f64;
	ld.global.nc.f32 	%f65, [%rd20+3072];
	st.shared.f32 	[%r116+3072], %f65;
	add.s32 	%r273, %r273, 1024;
	setp.lt.s32 	%p6, %r273, %r101;
	@%p6 bra 	$L__BB1_7;
$L__BB1_8:
	bar.sync 	0;
	setp.lt.s32 	%p7, %r100, 1;
	mov.f32 	%f524, 0f00000000;
	mov.f32 	%f527, %f524;
	@%p7 bra 	$L__BB1_81;
	shl.b32 	%r118, %r101, 7;
	mov.u32 	%r119, smem;
	add.s32 	%r12, %r119, %r118;
	add.s32 	%r13, %r12, %r118;
	shr.s32 	%r120, %r101, 31;
	shr.u32 	%r121, %r120, 30;
	add.s32 	%r122, %r101, %r121;
	shr.s32 	%r14, %r122, 2;
	add.s32 	%r15, %r101, -1;
	shr.u32 	%r123, %r15, 2;
	add.s32 	%r124, %r123, 1;
	and.b32  	%r16, %r124, 7;
	mul.f32 	%f1, %f60, 0f00000000;
	and.b32  	%r17, %r124, 2147483640;
	cvta.to.global.u64 	%rd5, %rd9;
	mov.f32 	%f494, 0fFF7FFFFF;
	mov.f32 	%f527, 0f00000000;
	mov.b32 	%r275, 0;
	mov.u32 	%r276, %r275;
	mov.f32 	%f524, %f527;
$L__BB1_10:
	add.s32 	%r20, %r276, 32;
	min.s32 	%r21, %r100, %r20;
	and.b32  	%r22, %r21, 3;
	shl.b32 	%r125, %r275, 5;
	and.b32  	%r23, %r21, 7;
	sub.s32 	%r24, %r21, %r125;
	add.s32 	%r25, %r24, -1;
	and.b32  	%r26, %r21, 15;
	not.b32 	%r126, %r303;
	sub.s32 	%r127, %r126, %r125;
	add.s32 	%r27, %r21, %r127;
	shr.u32 	%r128, %r27, 8;
	add.s32 	%r28, %r128, 1;
	sub.s32 	%r29, %r21, %r276;
	mul.lo.s32 	%r30, %r29, %r14;
	setp.ge.s32 	%p8, %r303, %r30;
	@%p8 bra 	$L__BB1_15;
	mov.u32 	%r277, %r303;
$L__BB1_12:
	div.s32 	%r129, %r277, %r14;
	mul.lo.s32 	%r130, %r129, %r14;
	sub.s32 	%r131, %r277, %r130;
	add.s32 	%r132, %r129, %r276;
	mul.lo.s32 	%r133, %r132, %r101;
	cvt.s64.s32 	%rd21, %r133;
	add.s64 	%rd22, %rd21, %rd4;
	shl.b64 	%rd23, %rd22, 2;
	add.s64 	%rd24, %rd5, %rd23;
	mul.wide.u32 	%rd25, %r131, 16;
	add.s64 	%rd26, %rd24, %rd25;
	ld.global.nc.v4.f32 	{%f69, %f70, %f71, %f72}, [%rd26];
	mul.lo.s32 	%r134, %r129, %r101;
	shl.b32 	%r135, %r134, 2;
	mov.u32 	%r136, smem;
	add.s32 	%r137, %r136, %r135;
	shl.b32 	%r138, %r131, 4;
	add.s32 	%r139, %r137, %r138;
	st.shared.v4.f32 	[%r139], {%f69, %f70, %f71, %f72};
	add.s32 	%r277, %r277, 256;
	setp.lt.s32 	%p9, %r277, %r30;
	@%p9 bra 	$L__BB1_12;
	mov.u32 	%r278, %r303;
$L__BB1_14:
	ld.param.u64 	%rd50, [_Z43flash_attention_v2_decode_vectorized_kernelPKfS0_S0_Pfiiiif_param_2];
	div.s32 	%r140, %r278, %r14;
	mul.lo.s32 	%r141, %r140, %r14;
	sub.s32 	%r142, %r278, %r141;
	add.s32 	%r143, %r140, %r276;
	mul.lo.s32 	%r144, %r143, %r101;
	cvt.s64.s32 	%rd27, %r144;
	add.s64 	%rd28, %rd27, %rd4;
	cvta.to.global.u64 	%rd29, %rd50;
	shl.b64 	%rd30, %rd28, 2;
	add.s64 	%rd31, %rd29, %rd30;
	mul.wide.u32 	%rd32, %r142, 16;
	add.s64 	%rd33, %rd31, %rd32;
	ld.global.nc.v4.f32 	{%f73, %f74, %f75, %f76}, [%rd33];
	mul.lo.s32 	%r145, %r140, %r101;
	shl.b32 	%r146, %r145, 2;
	add.s32 	%r147, %r12, %r146;
	shl.b32 	%r148, %r142, 4;
	add.s32 	%r149, %r147, %r148;
	st.shared.v4.f32 	[%r149], {%f73, %f74, %f75, %f76};
	add.s32 	%r278, %r278, 256;
	setp.lt.s32 	%p10, %r278, %r30;
	@%p10 bra 	$L__BB1_14;
$L__BB1_15:
	bar.sync 	0;
	setp.ge.s32 	%p11, %r303, %r29;
	@%p11 bra 	$L__BB1_43;
	setp.lt.s32 	%p12, %r101, 1;
	@%p12 bra 	$L__BB1_30;
	mov.u32 	%r279, %r303;
$L__BB1_18:
	setp.lt.u32 	%p22, %r15, 28;
	mul.lo.s32 	%r36, %r279, %r101;
	mov.f32 	%f503, 0f00000000;
	mov.b32 	%r282, 0;
	@%p22 bra 	$L__BB1_21;
	mov.f32 	%f503, 0f00000000;
	mov.b32 	%r282, 0;
	mov.u32 	%r281, %r282;
$L__BB1_20:
	.pragma "nounroll";
	shl.b32 	%r162, %r282, 2;
	mov.u32 	%r163, _ZZ43flash_attention_v2_decode_vectorized_kernelPKfS0_S0_PfiiiifE3s_Q;
	add.s32 	%r164, %r163, %r162;
	ld.shared.v4.f32 	{%f80, %f81, %f82, %f83}, [%r164];
	add.s32 	%r165, %r282, %r36;
	shl.b32 	%r166, %r165, 2;
	mov.u32 	%r167, smem;
	add.s32 	%r168, %r167, %r166;
	ld.shared.v4.f32 	{%f84, %f85, %f86, %f87}, [%r168];
	mul.f32 	%f88, %f81, %f85;
	fma.rn.f32 	%f89, %f80, %f84, %f88;
	fma.rn.f32 	%f90, %f82, %f86, %f89;
	fma.rn.f32 	%f91, %f83, %f87, %f90;
	add.f32 	%f92, %f503, %f91;
	ld.shared.v4.f32 	{%f93, %f94, %f95, %f96}, [%r164+16];
	ld.shared.v4.f32 	{%f97, %f98, %f99, %f100}, [%r168+16];
	mul.f32 	%f101, %f94, %f98;
	fma.rn.f32 	%f102, %f93, %f97, %f101;
	fma.rn.f32 	%f103, %f95, %f99, %f102;
	fma.rn.f32 	%f104, %f96, %f100, %f103;
	add.f32 	%f105, %f92, %f104;
	ld.shared.v4.f32 	{%f106, %f107, %f108, %f109}, [%r164+32];
	ld.shared.v4.f32 	{%f110, %f111, %f112, %f113}, [%r168+32];
	mul.f32 	%f114, %f107, %f111;
	fma.rn.f32 	%f115, %f106, %f110, %f114;
	fma.rn.f32 	%f116, %f108, %f112, %f115;
	fma.rn.f32 	%f117, %f109, %f113, %f116;
	add.f32 	%f118, %f105, %f117;
	ld.shared.v4.f32 	{%f119, %f120, %f121, %f122}, [%r164+48];
	ld.shared.v4.f32 	{%f123, %f124, %f125, %f126}, [%r168+48];
	mul.f32 	%f127, %f120, %f124;
	fma.rn.f32 	%f128, %f119, %f123, %f127;
	fma.rn.f32 	%f129, %f121, %f125, %f128;
	fma.rn.f32 	%f130, %f122, %f126, %f129;
	add.f32 	%f131, %f118, %f130;
	ld.shared.v4.f32 	{%f132, %f133, %f134, %f135}, [%r164+64];
	ld.shared.v4.f32 	{%f136, %f137, %f138, %f139}, [%r168+64];
	mul.f32 	%f140, %f133, %f137;
	fma.rn.f32 	%f141, %f132, %f136, %f140;
	fma.rn.f32 	%f142, %f134, %f138, %f141;
	fma.rn.f32 	%f143, %f135, %f139, %f142;
	add.f32 	%f144, %f131, %f143;
	ld.shared.v4.f32 	{%f145, %f146, %f147, %f148}, [%r164+80];
	ld.shared.v4.f32 	{%f149, %f150, %f151, %f152}, [%r168+80];
	mul.f32 	%f153, %f146, %f150;
	fma.rn.f32 	%f154, %f145, %f149, %f153;
	fma.rn.f32 	%f155, %f147, %f151, %f154;
	fma.rn.f32 	%f156, %f148, %f152, %f155;
	add.f32 	%f157, %f144, %f156;
	ld.shared.v4.f32 	{%f158, %f159, %f160, %f161}, [%r164+96];
	ld.shared.v4.f32 	{%f162, %f163, %f164, %f165}, [%r168+96];
	mul.f32 	%f166, %f159, %f163;
	fma.rn.f32 	%f167, %f158, %f162, %f166;
	fma.rn.f32 	%f168, %f160, %f164, %f167;
	fma.rn.f32 	%f169, %f161, %f165, %f168;
	add.f32 	%f170, %f157, %f169;
	ld.shared.v4.f32 	{%f171, %f172, %f173, %f174}, [%r164+112];
	ld.shared.v4.f32 	{%f175, %f176, %f177, %f178}, [%r168+112];
	mul.f32 	%f179, %f172, %f176;
	fma.rn.f32 	%f180, %f171, %f175, %f179;
	fma.rn.f32 	%f181, %f173, %f177, %f180;
	fma.rn.f32 	%f182, %f174, %f178, %f181;
	add.f32 	%f503, %f170, %f182;
	add.s32 	%r282, %r282, 32;
	add.s32 	%r281, %r281, 8;
	setp.ne.s32 	%p23, %r281, %r17;
	@%p23 bra 	$L__BB1_20;
$L__BB1_21:
	setp.eq.s32 	%p24, %r16, 0;
	@%p24 bra 	$L__BB1_29;
	add.s32 	%r169, %r16, -1;
	setp.lt.u32 	%p25, %r169, 3;
	@%p25 bra 	$L__BB1_24;
	shl.b32 	%r170, %r282, 2;
	mov.u32 	%r171, _ZZ43flash_attention_v2_decode_vectorized_kernelPKfS0_S0_PfiiiifE3s_Q;
	add.s32 	%r172, %r171, %r170;
	ld.shared.v4.f32 	{%f184, %f185, %f186, %f187}, [%r172];
	add.s32 	%r173, %r282, %r36;
	shl.b32 	%r174, %r173, 2;
	mov.u32 	%r175, smem;
	add.s32 	%r176, %r175, %r174;
	ld.shared.v4.f32 	{%f188, %f189, %f190, %f191}, [%r176];
	mul.f32 	%f192, %f185, %f189;
	fma.rn.f32 	%f193, %f184, %f188, %f192;
	fma.rn.f32 	%f194, %f186, %f190, %f193;
	fma.rn.f32 	%f195, %f187, %f191, %f194;
	add.f32 	%f196, %f503, %f195;
	ld.shared.v4.f32 	{%f197, %f198, %f199, %f200}, [%r172+16];
	ld.shared.v4.f32 	{%f201, %f202, %f203, %f204}, [%r176+16];
	mul.f32 	%f205, %f198, %f202;
	fma.rn.f32 	%f206, %f197, %f201, %f205;
	fma.rn.f32 	%f207, %f199, %f203, %f206;
	fma.rn.f32 	%f208, %f200, %f204, %f207;
	add.f32 	%f209, %f196, %f208;
	ld.shared.v4.f32 	{%f210, %f211, %f212, %f213}, [%r172+32];
	ld.shared.v4.f32 	{%f214, %f215, %f216, %f217}, [%r176+32];
	mul.f32 	%f218, %f211, %f215;
	fma.rn.f32 	%f219, %f210, %f214, %f218;
	fma.rn.f32 	%f220, %f212, %f216, %f219;
	fma.rn.f32 	%f221, %f213, %f217, %f220;
	add.f32 	%f222, %f209, %f221;
	ld.shared.v4.f32 	{%f223, %f224, %f225, %f226}, [%r172+48];
	ld.shared.v4.f32 	{%f227, %f228, %f229, %f230}, [%r176+48];
	mul.f32 	%f231, %f224, %f228;
	fma.rn.f32 	%f232, %f223, %f227, %f231;
	fma.rn.f32 	%f233, %f225, %f229, %f232;
	fma.rn.f32 	%f234, %f226, %f230, %f233;
	add.f32 	%f503, %f222, %f234;
	add.s32 	%r282, %r282, 16;
$L__BB1_24:
	shr.u32 	%r177, %r15, 2;
	add.s32 	%r178, %r177, 1;
	and.b32  	%r179, %r178, 3;
	setp.eq.s32 	%p26, %r179, 0;
	@%p26 bra 	$L__BB1_29;
	and.b32  	%r180, %r15, 12;
	setp.eq.s32 	%p27, %r180, 0;
	@%p27 bra 	$L__BB1_27;
	shl.b32 	%r181, %r282, 2;
	mov.u32 	%r182, _ZZ43flash_attention_v2_decode_vectorized_kernelPKfS0_S0_PfiiiifE3s_Q;
	add.s32 	%r183, %r182, %r181;
	ld.shared.v4.f32 	{%f236, %f237, %f238, %f239}, [%r183];
	add.s32 	%r184, %r282, %r36;
	shl.b32 	%r185, %r184, 2;
	mov.u32 	%r186, smem;
	add.s32 	%r187, %r186, %r185;
	ld.shared.v4.f32 	{%f240, %f241, %f242, %f243}, [%r187];
	mul.f32 	%f244, %f237, %f241;
	fma.rn.f32 	%f245, %f236, %f240, %f244;
	fma.rn.f32 	%f246, %f238, %f242, %f245;
	fma.rn.f32 	%f247, %f239, %f243, %f246;
	add.f32 	%f248, %f503, %f247;
	ld.shared.v4.f32 	{%f249, %f250, %f251, %f252}, [%r183+16];
	ld.shared.v4.f32 	{%f253, %f254, %f255, %f256}, [%r187+16];
	mul.f32 	%f257, %f250, %f254;
	fma.rn.f32 	%f258, %f249, %f253, %f257;
	fma.rn.f32 	%f259, %f251, %f255, %f258;
	fma.rn.f32 	%f260, %f252, %f256, %f259;
	add.f32 	%f503, %f248, %f260;
	add.s32 	%r282, %r282, 8;
$L__BB1_27:
	and.b32  	%r188, %r15, 4;
	setp.ne.s32 	%p28, %r188, 0;
	@%p28 bra 	$L__BB1_29;
	shl.b32 	%r189, %r282, 2;
	mov.u32 	%r190, _ZZ43flash_attention_v2_decode_vectorized_kernelPKfS0_S0_PfiiiifE3s_Q;
	add.s32 	%r191, %r190, %r189;
	ld.shared.v4.f32 	{%f261, %f262, %f263, %f264}, [%r191];
	add.s32 	%r192, %r282, %r36;
	shl.b32 	%r193, %r192, 2;
	mov.u32 	%r194, smem;
	add.s32 	%r195, %r194, %r193;
	ld.shared.v4.f32 	{%f265, %f266, %f267, %f268}, [%r195];
	mul.f32 	%f269, %f262, %f266;
	fma.rn.f32 	%f270, %f261, %f265, %f269;
	fma.rn.f32 	%f271, %f263, %f267, %f270;
	fma.rn.f32 	%f272, %f264, %f268, %f271;
	add.f32 	%f503, %f503, %f272;
$L__BB1_29:
	mul.f32 	%f273, %f60, %f503;
	shl.b32 	%r196, %r279, 2;
	add.s32 	%r197, %r13, %r196;
	st.shared.f32 	[%r197], %f273;
	add.s32 	%r279, %r279, 256;
	setp.lt.s32 	%p29, %r279, %r29;
	@%p29 bra 	$L__BB1_18;
	bra.uni 	$L__BB1_43;
$L__BB1_30:
	setp.lt.u32 	%p13, %r27, 3840;
	mov.u32 	%r287, %r303;
	@%p13 bra 	$L__BB1_33;
	and.b32  	%r47, %r28, 33554416;
	mov.b32 	%r286, 0;
	mov.u32 	%r287, %r303;
$L__BB1_32:
	.pragma "nounroll";
	shl.b32 	%r151, %r287, 2;
	add.s32 	%r152, %r13, %r151;
	st.shared.f32 	[%r152], %f1;
	st.shared.f32 	[%r152+1024], %f1;
	st.shared.f32 	[%r152+2048], %f1;
	st.shared.f32 	[%r152+3072], %f1;
	st.shared.f32 	[%r152+4096], %f1;
	st.shared.f32 	[%r152+5120], %f1;
	st.shared.f32 	[%r152+6144], %f1;
	st.shared.f32 	[%r152+7168], %f1;
	st.shared.f32 	[%r152+8192], %f1;
	st.shared.f32 	[%r152+9216], %f1;
	st.shared.f32 	[%r152+10240], %f1;
	st.shared.f32 	[%r152+11264], %f1;
	st.shared.f32 	[%r152+12288], %f1;
	st.shared.f32 	[%r152+13312], %f1;
	st.shared.f32 	[%r152+14336], %f1;
	st.shared.f32 	[%r152+15360], %f1;
	add.s32 	%r287, %r287, 4096;
	add.s32 	%r286, %r286, 16;
	setp.ne.s32 	%p14, %r286, %r47;
	@%p14 bra 	$L__BB1_32;
$L__BB1_33:
	and.b32  	%r53, %r28, 15;
	setp.eq.s32 	%p15, %r53, 0;
	@%p15 bra 	$L__BB1_43;
	add.s32 	%r153, %r53, -1;
	setp.lt.u32 	%p16, %r153, 7;
	@%p16 bra 	$L__BB1_36;
	shl.b32 	%r154, %r287, 2;
	add.s32 	%r155, %r13, %r154;
	st.shared.f32 	[%r155], %f1;
	st.shared.f32 	[%r155+1024], %f1;
	st.shared.f32 	[%r155+2048], %f1;
	st.shared.f32 	[%r155+3072], %f1;
	st.shared.f32 	[%r155+4096], %f1;
	st.shared.f32 	[%r155+5120], %f1;
	st.shared.f32 	[%r155+6144], %f1;
	st.shared.f32 	[%r155+7168], %f1;
	add.s32 	%r287, %r287, 2048;
$L__BB1_36:
	and.b32  	%r56, %r28, 7;
	setp.eq.s32 	%p17, %r56, 0;
	@%p17 bra 	$L__BB1_43;
	and.b32  	%r57, %r28, 3;
	add.s32 	%r156, %r56, -1;
	setp.lt.u32 	%p18, %r156, 3;
	@%p18 bra 	$L__BB1_39;
	shl.b32 	%r157, %r287, 2;
	add.s32 	%r158, %r13, %r157;
	st.shared.f32 	[%r158], %f1;
	st.shared.f32 	[%r158+1024], %f1;
	st.shared.f32 	[%r158+2048], %f1;
	st.shared.f32 	[%r158+3072], %f1;
	add.s32 	%r287, %r287, 1024;
$L__BB1_39:
	setp.eq.s32 	%p19, %r57, 0;
	@%p19 bra 	$L__BB1_43;
	shl.b32 	%r159, %r287, 2;
	add.s32 	%r60, %r13, %r159;
	st.shared.f32 	[%r60], %f1;
	setp.eq.s32 	%p20, %r57, 1;
	@%p20 bra 	$L__BB1_43;
	st.shared.f32 	[%r60+1024], %f1;
	setp.eq.s32 	%p21, %r57, 2;
	@%p21 bra 	$L__BB1_43;
	st.shared.f32 	[%r60+2048], %f1;
$L__BB1_43:
	bar.sync 	0;
	setp.lt.s32 	%p30, %r29, 1;
	mov.f32 	%f511, 0fFF7FFFFF;
	@%p30 bra 	$L__BB1_57;
	setp.lt.u32 	%p31, %r25, 15;
	mov.f32 	%f511, 0fFF7FFFFF;
	mov.b32 	%r292, 0;
	@%p31 bra 	$L__BB1_47;
	sub.s32 	%r292, %r24, %r26;
	mov.f32 	%f511, 0fFF7FFFFF;
	mov.b32 	%r290, 0;
$L__BB1_46:
	.pragma "nounroll";
	shl.b32 	%r200, %r290, 2;
	add.s32 	%r201, %r13, %r200;
	ld.shared.v4.f32 	{%f278, %f279, %f280, %f281}, [%r201];
	max.f32 	%f282, %f511, %f278;
	max.f32 	%f283, %f282, %f279;
	max.f32 	%f284, %f283, %f280;
	max.f32 	%f285, %f284, %f281;
	ld.shared.v4.f32 	{%f286, %f287, %f288, %f289}, [%r201+16];
	max.f32 	%f290, %f285, %f286;
	max.f32 	%f291, %f290, %f287;
	max.f32 	%f292, %f291, %f288;
	max.f32 	%f293, %f292, %f289;
	ld.shared.v4.f32 	{%f294, %f295, %f296, %f297}, [%r201+32];
	max.f32 	%f298, %f293, %f294;
	max.f32 	%f299, %f298, %f295;
	max.f32 	%f300, %f299, %f296;
	max.f32 	%f301, %f300, %f297;
	ld.shared.v4.f32 	{%f302, %f303, %f304, %f305}, [%r201+48];
	max.f32 	%f306, %f301, %f302;
	max.f32 	%f307, %f306, %f303;
	max.f32 	%f308, %f307, %f304;
	max.f32 	%f511, %f308, %f305;
	add.s32 	%r290, %r290, 16;
	setp.ne.s32 	%p32, %r290, %r292;
	@%p32 bra 	$L__BB1_46;
$L__BB1_47:
	setp.eq.s32 	%p33, %r26, 0;
	@%p33 bra 	$L__BB1_57;
	add.s32 	%r202, %r26, -1;
	setp.lt.u32 	%p34, %r202, 7;
	@%p34 bra 	$L__BB1_50;
	shl.b32 	%r203, %r292, 2;
	add.s32 	%r204, %r13, %r203;
	ld.shared.f32 	%f310, [%r204];
	max.f32 	%f311, %f511, %f310;
	ld.shared.f32 	%f312, [%r204+4];
	max.f32 	%f313, %f311, %f312;
	ld.shared.f32 	%f314, [%r204+8];
	max.f32 	%f315, %f313, %f314;
	ld.shared.f32 	%f316, [%r204+12];
	max.f32 	%f317, %f315, %f316;
	ld.shared.f32 	%f318, [%r204+16];
	max.f32 	%f319, %f317, %f318;
	ld.shared.f32 	%f320, [%r204+20];
	max.f32 	%f321, %f319, %f320;
	ld.shared.f32 	%f322, [%r204+24];
	max.f32 	%f323, %f321, %f322;
	ld.shared.f32 	%f324, [%r204+28];
	max.f32 	%f511, %f323, %f324;
	add.s32 	%r292, %r292, 8;
$L__BB1_50:
	setp.eq.s32 	%p35, %r23, 0;
	@%p35 bra 	$L__BB1_57;
	setp.lt.u32 	%p36, %r23, 4;
	@%p36 bra 	$L__BB1_53;
	shl.b32 	%r205, %r292, 2;
	add.s32 	%r206, %r13, %r205;
	ld.shared.f32 	%f326, [%r206];
	max.f32 	%f327, %f511, %f326;
	ld.shared.f32 	%f328, [%r206+4];
	max.f32 	%f329, %f327, %f328;
	ld.shared.f32 	%f330, [%r206+8];
	max.f32 	%f331, %f329, %f330;
	ld.shared.f32 	%f332, [%r206+12];
	max.f32 	%f511, %f331, %f332;
	add.s32 	%r292, %r292, 4;
$L__BB1_53:
	setp.eq.s32 	%p37, %r22, 0;
	@%p37 bra 	$L__BB1_57;
	shl.b32 	%r207, %r292, 2;
	add.s32 	%r69, %r13, %r207;
	ld.shared.f32 	%f333, [%r69];
	max.f32 	%f511, %f511, %f333;
	setp.eq.s32 	%p38, %r22, 1;
	@%p38 bra 	$L__BB1_57;
	ld.shared.f32 	%f334, [%r69+4];
	max.f32 	%f511, %f511, %f334;
	setp.eq.s32 	%p39, %r22, 2;
	@%p39 bra 	$L__BB1_57;
	ld.shared.f32 	%f335, [%r69+8];
	max.f32 	%f511, %f511, %f335;
$L__BB1_57:
	max.f32 	%f31, %f494, %f511;
	mov.f32 	%f515, 0f00000000;
	@%p30 bra 	$L__BB1_65;
	setp.lt.u32 	%p41, %r25, 3;
	mov.f32 	%f515, 0f00000000;
	mov.b32 	%r295, 0;
	@%p41 bra 	$L__BB1_61;
	mov.f32 	%f515, 0f00000000;
	mov.b32 	%r294, 0;
$L__BB1_60:
	shl.b32 	%r210, %r294, 2;
	add.s32 	%r211, %r13, %r210;
	ld.shared.v4.f32 	{%f340, %f341, %f342, %f343}, [%r211];
	sub.f32 	%f344, %f340, %f31;
	fma.rn.f32 	%f345, %f344, 0f3BBB989D, 0f3F000000;
	cvt.sat.f32.f32 	%f346, %f345;
	mov.f32 	%f347, 0f4B400001;
	mov.f32 	%f348, 0f437C0000;
	fma.rm.f32 	%f349, %f346, %f348, %f347;
	add.f32 	%f350, %f349, 0fCB40007F;
	neg.f32 	%f351, %f350;
	fma.rn.f32 	%f352, %f344, 0f3FB8AA3B, %f351;
	fma.rn.f32 	%f353, %f344, 0f32A57060, %f352;
	mov.b32 	%r212, %f349;
	shl.b32 	%r213, %r212, 23;
	mov.b32 	%f354, %r213;
	ex2.approx.ftz.f32 	%f355, %f353;
	mul.f32 	%f356, %f355, %f354;
	add.f32 	%f357, %f515, %f356;
	sub.f32 	%f358, %f341, %f31;
	fma.rn.f32 	%f359, %f358, 0f3BBB989D, 0f3F000000;
	cvt.sat.f32.f32 	%f360, %f359;
	fma.rm.f32 	%f361, %f360, %f348, %f347;
	add.f32 	%f362, %f361, 0fCB40007F;
	neg.f32 	%f363, %f362;
	fma.rn.f32 	%f364, %f358, 0f3FB8AA3B, %f363;
	fma.rn.f32 	%f365, %f358, 0f32A57060, %f364;
	mov.b32 	%r214, %f361;
	shl.b32 	%r215, %r214, 23;
	mov.b32 	%f366, %r215;
	ex2.approx.ftz.f32 	%f367, %f365;
	mul.f32 	%f368, %f367, %f366;
	add.f32 	%f369, %f357, %f368;
	sub.f32 	%f370, %f342, %f31;
	fma.rn.f32 	%f371, %f370, 0f3BBB989D, 0f3F000000;
	cvt.sat.f32.f32 	%f372, %f371;
	fma.rm.f32 	%f373, %f372, %f348, %f347;
	add.f32 	%f374, %f373, 0fCB40007F;
	neg.f32 	%f375, %f374;
	fma.rn.f32 	%f376, %f370, 0f3FB8AA3B, %f375;
	fma.rn.f32 	%f377, %f370, 0f32A57060, %f376;
	mov.b32 	%r216, %f373;
	shl.b32 	%r217, %r216, 23;
	mov.b32 	%f378, %r217;
	ex2.approx.ftz.f32 	%f379, %f377;
	mul.f32 	%f380, %f379, %f378;
	add.f32 	%f381, %f369, %f380;
	sub.f32 	%f382, %f343, %f31;
	fma.rn.f32 	%f383, %f382, 0f3BBB989D, 0f3F000000;
	cvt.sat.f32.f32 	%f384, %f383;
	fma.rm.f32 	%f385, %f384, %f348, %f347;
	add.f32 	%f386, %f385, 0fCB40007F;
	neg.f32 	%f387, %f386;
	fma.rn.f32 	%f388, %f382, 0f3FB8AA3B, %f387;
	fma.rn.f32 	%f389, %f382, 0f32A57060, %f388;
	mov.b32 	%r218, %f385;
	shl.b32 	%r219, %r218, 23;
	mov.b32 	%f390, %r219;
	ex2.approx.ftz.f32 	%f391, %f389;
	mul.f32 	%f392, %f391, %f390;
	st.shared.v4.f32 	[%r211], {%f356, %f368, %f380, %f392};
	add.f32 	%f515, %f381, %f392;
	add.s32 	%r294, %r294, 4;
	sub.s32 	%r295, %r24, %r22;
	setp.ne.s32 	%p42, %r294, %r295;
	@%p42 bra 	$L__BB1_60;
$L__BB1_61:
	setp.eq.s32 	%p43, %r22, 0;
	@%p43 bra 	$L__BB1_65;
	shl.b32 	%r220, %r295, 2;
	add.s32 	%r74, %r13, %r220;
	ld.shared.f32 	%f393, [%r74];
	sub.f32 	%f394, %f393, %f31;
	fma.rn.f32 	%f395, %f394, 0f3BBB989D, 0f3F000000;
	cvt.sat.f32.f32 	%f396, %f395;
	mov.f32 	%f397, 0f4B400001;
	mov.f32 	%f398, 0f437C0000;
	fma.rm.f32 	%f399, %f396, %f398, %f397;
	add.f32 	%f400, %f399, 0fCB40007F;
	neg.f32 	%f401, %f400;
	fma.rn.f32 	%f402, %f394, 0f3FB8AA3B, %f401;
	fma.rn.f32 	%f403, %f394, 0f32A57060, %f402;
	mov.b32 	%r221, %f399;
	shl.b32 	%r222, %r221, 23;
	mov.b32 	%f404, %r222;
	ex2.approx.ftz.f32 	%f405, %f403;
	mul.f32 	%f406, %f405, %f404;
	st.shared.f32 	[%r74], %f406;
	add.f32 	%f515, %f515, %f406;
	setp.eq.s32 	%p44, %r22, 1;
	@%p44 bra 	$L__BB1_65;
	ld.shared.f32 	%f407, [%r74+4];
	sub.f32 	%f408, %f407, %f31;
	fma.rn.f32 	%f409, %f408, 0f3BBB989D, 0f3F000000;
	cvt.sat.f32.f32 	%f410, %f409;
	mov.f32 	%f411, 0f4B400001;
	mov.f32 	%f412, 0f437C0000;
	fma.rm.f32 	%f413, %f410, %f412, %f411;
	add.f32 	%f414, %f413, 0fCB40007F;
	neg.f32 	%f415, %f414;
	fma.rn.f32 	%f416, %f408, 0f3FB8AA3B, %f415;
	fma.rn.f32 	%f417, %f408, 0f32A57060, %f416;
	mov.b32 	%r223, %f413;
	shl.b32 	%r224, %r223, 23;
	mov.b32 	%f418, %r224;
	ex2.approx.ftz.f32 	%f419, %f417;
	mul.f32 	%f420, %f419, %f418;
	st.shared.f32 	[%r74+4], %f420;
	add.f32 	%f515, %f515, %f420;
	setp.eq.s32 	%p45, %r22, 2;
	@%p45 bra 	$L__BB1_65;
	ld.shared.f32 	%f421, [%r74+8];
	sub.f32 	%f422, %f421, %f31;
	fma.rn.f32 	%f423, %f422, 0f3BBB989D, 0f3F000000;
	cvt.sat.f32.f32 	%f424, %f423;
	mov.f32 	%f425, 0f4B400001;
	mov.f32 	%f426, 0f437C0000;
	fma.rm.f32 	%f427, %f424, %f426, %f425;
	add.f32 	%f428, %f427, 0fCB40007F;
	neg.f32 	%f429, %f428;
	fma.rn.f32 	%f430, %f422, 0f3FB8AA3B, %f429;
	fma.rn.f32 	%f431, %f422, 0f32A57060, %f430;
	mov.b32 	%r225, %f427;
	shl.b32 	%r226, %r225, 23;
	mov.b32 	%f432, %r226;
	ex2.approx.ftz.f32 	%f433, %f431;
	mul.f32 	%f434, %f433, %f432;
	st.shared.f32 	[%r74+8], %f434;
	add.f32 	%f515, %f515, %f434;
$L__BB1_65:
	setp.ge.s32 	%p46, %r303, %r101;
	sub.f32 	%f435, %f494, %f31;
	fma.rn.f32 	%f436, %f435, 0f3BBB989D, 0f3F000000;
	cvt.sat.f32.f32 	%f437, %f436;
	mov.f32 	%f438, 0f4B400001;
	mov.f32 	%f439, 0f437C0000;
	fma.rm.f32 	%f440, %f437, %f439, %f438;
	add.f32 	%f441, %f440, 0fCB40007F;
	neg.f32 	%f442, %f441;
	fma.rn.f32 	%f443, %f435, 0f3FB8AA3B, %f442;
	fma.rn.f32 	%f444, %f435, 0f32A57060, %f443;
	mov.b32 	%r227, %f440;
	shl.b32 	%r228, %r227, 23;
	mov.b32 	%f445, %r228;
	ex2.approx.ftz.f32 	%f446, %f444;
	mul.f32 	%f40, %f446, %f445;
	fma.rn.f32 	%f527, %f527, %f40, %f515;
	@%p46 bra 	$L__BB1_80;
	sub.s32 	%r75, %r24, %r23;
	and.b32  	%r76, %r21, 1;
	mov.u32 	%r296, %r303;
$L__BB1_67:
	mul.f32 	%f524, %f40, %f524;
	@%p30 bra 	$L__BB1_79;
	setp.lt.u32 	%p48, %r25, 7;
	mov.b32 	%r299, 0;
	@%p48 bra 	$L__BB1_71;
	mov.b32 	%r297, 0;
$L__BB1_70:
	.pragma "nounroll";
	shl.b32 	%r231, %r297, 2;
	add.s32 	%r232, %r13, %r231;
	ld.shared.v4.f32 	{%f448, %f449, %f450, %f451}, [%r232];
	mad.lo.s32 	%r233, %r297, %r101, %r296;
	shl.b32 	%r234, %r233, 2;
	add.s32 	%r235, %r12, %r234;
	ld.shared.f32 	%f452, [%r235];
	fma.rn.f32 	%f453, %f448, %f452, %f524;
	shl.b32 	%r236, %r101, 2;
	add.s32 	%r237, %r235, %r236;
	ld.shared.f32 	%f454, [%r237];
	fma.rn.f32 	%f455, %f449, %f454, %f453;
	add.s32 	%r238, %r237, %r236;
	ld.shared.f32 	%f456, [%r238];
	fma.rn.f32 	%f457, %f450, %f456, %f455;
	add.s32 	%r239, %r238, %r236;
	ld.shared.f32 	%f458, [%r239];
	fma.rn.f32 	%f459, %f451, %f458, %f457;
	ld.shared.v4.f32 	{%f460, %f461, %f462, %f463}, [%r232+16];
	add.s32 	%r240, %r239, %r236;
	ld.shared.f32 	%f464, [%r240];
	fma.rn.f32 	%f465, %f460, %f464, %f459;
	add.s32 	%r241, %r240, %r236;
	ld.shared.f32 	%f466, [%r241];
	fma.rn.f32 	%f467, %f461, %f466, %f465;
	add.s32 	%r242, %r241, %r236;
	ld.shared.f32 	%f468, [%r242];
	fma.rn.f32 	%f469, %f462, %f468, %f467;
	add.s32 	%r243, %r242, %r236;
	ld.shared.f32 	%f470, [%r243];
	fma.rn.f32 	%f524, %f463, %f470, %f469;
	add.s32 	%r297, %r297, 8;
	setp.ne.s32 	%p49, %r297, %r75;
	mov.u32 	%r299, %r75;
	@%p49 bra 	$L__BB1_70;
$L__BB1_71:
	setp.eq.s32 	%p50, %r23, 0;
	@%p50 bra 	$L__BB1_79;
	add.s32 	%r244, %r23, -1;
	setp.lt.u32 	%p51, %r244, 3;
	@%p51 bra 	$L__BB1_74;
	shl.b32 	%r245, %r299, 2;
	add.s32 	%r246, %r13, %r245;
	ld.shared.f32 	%f472, [%r246];
	mad.lo.s32 	%r247, %r299, %r101, %r296;
	shl.b32 	%r248, %r247, 2;
	add.s32 	%r249, %r12, %r248;
	ld.shared.f32 	%f473, [%r249];
	fma.rn.f32 	%f474, %f472, %f473, %f524;
	ld.shared.f32 	%f475, [%r246+4];
	shl.b32 	%r250, %r101, 2;
	add.s32 	%r251, %r249, %r250;
	ld.shared.f32 	%f476, [%r251];
	fma.rn.f32 	%f477, %f475, %f476, %f474;
	ld.shared.f32 	%f478, [%r246+8];
	add.s32 	%r252, %r251, %r250;
	ld.shared.f32 	%f479, [%r252];
	fma.rn.f32 	%f480, %f478, %f479, %f477;
	ld.shared.f32 	%f481, [%r246+12];
	add.s32 	%r253, %r252, %r250;
	ld.shared.f32 	%f482, [%r253];
	fma.rn.f32 	%f524, %f481, %f482, %f480;
	add.s32 	%r299, %r299, 4;
$L__BB1_74:
	setp.eq.s32 	%p52, %r22, 0;
	@%p52 bra 	$L__BB1_79;
	setp.eq.s32 	%p53, %r22, 1;
	@%p53 bra 	$L__BB1_77;
	shl.b32 	%r254, %r299, 2;
	add.s32 	%r255, %r13, %r254;
	ld.shared.f32 	%f484, [%r255];
	mad.lo.s32 	%r256, %r299, %r101, %r296;
	shl.b32 	%r257, %r256, 2;
	add.s32 	%r258, %r12, %r257;
	ld.shared.f32 	%f485, [%r258];
	fma.rn.f32 	%f486, %f484, %f485, %f524;
	ld.shared.f32 	%f487, [%r255+4];
	shl.b32 	%r259, %r101, 2;
	add.s32 	%r260, %r258, %r259;
	ld.shared.f32 	%f488, [%r260];
	fma.rn.f32 	%f524, %f487, %f488, %f486;
	add.s32 	%r299, %r299, 2;
$L__BB1_77:
	setp.eq.s32 	%p54, %r76, 0;
	@%p54 bra 	$L__BB1_79;
	shl.b32 	%r261, %r299, 2;
	add.s32 	%r262, %r13, %r261;
	ld.shared.f32 	%f489, [%r262];
	mad.lo.s32 	%r263, %r299, %r101, %r296;
	shl.b32 	%r264, %r263, 2;
	add.s32 	%r265, %r12, %r264;
	ld.shared.f32 	%f490, [%r265];
	fma.rn.f32 	%f524, %f489, %f490, %f524;
$L__BB1_79:
	add.s32 	%r296, %r296, 256;
	setp.lt.s32 	%p55, %r296, %r101;
	@%p55 bra 	$L__BB1_67;
$L__BB1_80:
	bar.sync 	0;
	setp.lt.s32 	%p56, %r20, %r100;
	add.s32 	%r275, %r275, 1;
	mov.u32 	%r276, %r20;
	mov.f32 	%f494, %f31;
	@%p56 bra 	$L__BB1_10;
$L__BB1_81:
	setp.ge.s32 	%p57, %r303, %r101;
	@%p57 bra 	$L__BB1_93;
	rcp.rn.f32 	%f491, %f527;
	setp.gt.f32 	%p58, %f527, 0f00000000;
	selp.f32 	%f492, %f491, 0f00000000, %p58;
	mul.f32 	%f59, %f524, %f492;
	not.b32 	%r266, %r303;
	add.s32 	%r87, %r101, %r266;
	shr.u32 	%r267, %r87, 8;
	add.s32 	%r88, %r267, 1;
	and.b32  	%r89, %r88, 7;
	setp.lt.u32 	%p59, %r87, 1792;
	@%p59 bra 	$L__BB1_85;
	and.b32  	%r268, %r88, 33554424;
	neg.s32 	%r301, %r268;
	cvt.u64.u32 	%rd34, %r303;
	add.s64 	%rd35, %rd3, %rd34;
	shl.b64 	%rd36, %rd35, 2;
	add.s64 	%rd37, %rd36, %rd2;
	add.s64 	%rd51, %rd37, 4096;
$L__BB1_84:
	.pragma "nounroll";
	st.global.f32 	[%rd51+-4096], %f59;
	st.global.f32 	[%rd51+-3072], %f59;
	st.global.f32 	[%rd51+-2048], %f59;
	st.global.f32 	[%rd51+-1024], %f59;
	st.global.f32 	[%rd51], %f59;
	st.global.f32 	[%rd51+1024], %f59;
	st.global.f32 	[%rd51+2048], %f59;
	st.global.f32 	[%rd51+3072], %f59;
	add.s32 	%r303, %r303, 2048;
	add.s32 	%r301, %r301, 8;
	add.s64 	%rd51, %rd51, 8192;
	setp.ne.s32 	%p60, %r301, 0;
	@%p60 bra 	$L__BB1_84;
$L__BB1_85:
	setp.eq.s32 	%p61, %r89, 0;
	@%p61 bra 	$L__BB1_93;
	setp.lt.u32 	%p62, %r89, 4;
	@%p62 bra 	$L__BB1_88;
	cvt.u64.u32 	%rd38, %r303;
	add.s64 	%rd39, %rd38, %rd3;
	shl.b64 	%rd40, %rd39, 2;
	add.s64 	%rd41, %rd2, %rd40;
	st.global.f32 	[%rd41], %f59;
	st.global.f32 	[%rd41+1024], %f59;
	st.global.f32 	[%rd41+2048], %f59;
	st.global.f32 	[%rd41+3072], %f59;
	add.s32 	%r303, %r303, 1024;
$L__BB1_88:
	and.b32  	%r269, %r88, 3;
	setp.eq.s32 	%p63, %r269, 0;
	@%p63 bra 	$L__BB1_93;
	setp.eq.s32 	%p64, %r269, 1;
	@%p64 bra 	$L__BB1_91;
	cvt.u64.u32 	%rd42, %r303;
	add.s64 	%rd43, %rd42, %rd3;
	shl.b64 	%rd44, %rd43, 2;
	add.s64 	%rd45, %rd2, %rd44;
	st.global.f32 	[%rd45], %f59;
	st.global.f32 	[%rd45+1024], %f59;
	add.s32 	%r303, %r303, 512;
$L__BB1_91:
	and.b32  	%r270, %r87, 256;
	setp.ne.s32 	%p65, %r270, 0;
	@%p65 bra 	$L__BB1_93;
	cvt.u64.u32 	%rd46, %r303;
	add.s64 	%rd47, %rd46, %rd3;
	shl.b64 	%rd48, %rd47, 2;
	add.s64 	%rd49, %rd2, %rd48;
	st.global.f32 	[%rd49], %f59;
$L__BB1_93:
	ret;

}


// ===== COMPILED SASS (sm_100) =====

	.target	sm_100

	.elftype	@"ET_EXEC"


//--------------------- .note.nv.tkinfo           --------------------------
	.section	.note.nv.tkinfo,"",@"SHT_NOTE"
	.sectionflags	@"SHF_NOTE_NV_TKINFO"
	.tkinfo
        /*0018*/ 	.word	0x00000002
        /*0030*/ 	.string	""
        /*0030*/ 	.string	"ptxas"
        /*0030*/ 	.string	"Cuda compilation tools, release 13.0, V13.0.88"
        /*0030*/ 	.string	"Build cuda_13.0.r13.0/compiler.36424714_0"
        /*0030*/ 	.string	"-arch sm_100 -m 64 "



//--------------------- .note.nv.cuinfo           --------------------------
	.section	.note.nv.cuinfo,"",@"SHT_NOTE"
	.sectionflags	@"SHF_NOTE_NV_CUINFO"
        /*0018*/ 	.short	0x0002
        /*001a*/ 	.short	0x0064
        /*001c*/ 	.short	0x0082
	.zero		2


//--------------------- .nv.info                  --------------------------
	.section	.nv.info,"",@"SHT_CUDA_INFO"
	.align	4


	//----- nvinfo : EIATTR_REGCOUNT
	.align		4
        /*0000*/ 	.byte	0x04, 0x2f
        /*0002*/ 	.short	(.L_1 - .L_0)
	.align		4
.L_0:
        /*0004*/ 	.word	index@(_Z32flash_attention_v2_decode_kernelPKfS0_S0_Pfiiiif)
        /*0008*/ 	.word	0x00000020


	//----- nvinfo : EIATTR_FRAME_SIZE
	.align		4
.L_1:
        /*000c*/ 	.byte	0x04, 0x11
        /*000e*/ 	.short	(.L_3 - .L_2)
	.align		4
.L_2:
        /*0010*/ 	.word	index@($__internal_1_$__cuda_sm20_rcp_rn_f32_slowpath)
        /*0014*/ 	.word	0x00000000


	//----- nvinfo : EIATTR_FRAME_SIZE
	.align		4
.L_3:
        /*0018*/ 	.byte	0x04, 0x11
        /*001a*/ 	.short	(.L_5 - .L_4)
	.align		4
.L_4:
        /*001c*/ 	.word	index@(_Z32flash_attention_v2_decode_kernelPKfS0_S0_Pfiiiif)
        /*0020*/ 	.word	0x00000000


	//----- nvinfo : EIATTR_REGCOUNT
	.align		4
.L_5:
        /*0024*/ 	.byte	0x04, 0x2f
        /*0026*/ 	.short	(.L_7 - .L_6)
	.align		4
.L_6:
        /*0028*/ 	.word	index@(_Z43flash_attention_v2_decode_vectorized_kernelPKfS0_S0_Pfiiiif)
        /*002c*/ 	.word	0x00000028


	//----- nvinfo : EIATTR_FRAME_SIZE
	.align		4
.L_7:
        /*0030*/ 	.byte	0x04, 0x11
        /*0032*/ 	.short	(.L_9 - .L_8)
	.align		4
.L_8:
        /*0034*/ 	.word	index@($__internal_0_$__cuda_sm20_rcp_rn_f32_slowpath)
        /*0038*/ 	.word	0x00000000


	//----- nvinfo : EIATTR_FRAME_SIZE
	.align		4
.L_9:
        /*003c*/ 	.byte	0x04, 0x11
        /*003e*/ 	.short	(.L_11 - .L_10)
	.align		4
.L_10:
        /*0040*/ 	.word	index@(_Z43flash_attention_v2_decode_vectorized_kernelPKfS0_S0_Pfiiiif)
        /*0044*/ 	.word	0x00000000


	//----- nvinfo : EIATTR_MIN_STACK_SIZE
	.align		4
.L_11:
        /*0048*/ 	.byte	0x04, 0x12
        /*004a*/ 	.short	(.L_13 - .L_12)
	.align		4
.L_12:
        /*004c*/ 	.word	index@(_Z43flash_attention_v2_decode_vectorized_kernelPKfS0_S0_Pfiiiif)
        /*0050*/ 	.word	0x00000000


	//----- nvinfo : EIATTR_MIN_STACK_SIZE
	.align		4
.L_13:
        /*0054*/ 	.byte	0x04, 0x12
        /*0056*/ 	.short	(.L_15 - .L_14)
	.align		4
.L_14:
        /*0058*/ 	.word	index@(_Z32flash_attention_v2_decode_kernelPKfS0_S0_Pfiiiif)
        /*005c*/ 	.word	0x00000000
.L_15:


//--------------------- .nv.compat                --------------------------
	.section	.nv.compat,"",@"SHT_CUDA_COMPAT_INFO"
	.align	4
        /*0000*/ 	.byte	0x02, 0x09, 0x00, 0x00, 0x02, 0x02, 0x01, 0x00, 0x02, 0x05, 0x05, 0x00, 0x03, 0x07, 0x01, 0x01
        /*0010*/ 	.byte	0x02, 0x03, 0x00, 0x00, 0x02, 0x06, 0x01, 0x00, 0x04, 0x0b, 0x08, 0x00, 0x09, 0x00, 0x00, 0x00
        /*0020*/ 	.byte	0x00, 0x00, 0x00, 0x00


//--------------------- .nv.info._Z43flash_attention_v2_decode_vectorized_kernelPKfS0_S0_Pfiiiif --------------------------
	.section	.nv.info._Z43flash_attention_v2_decode_vectorized_kernelPKfS0_S0_Pfiiiif,"",@"SHT_CUDA_INFO"
	.sectionflags	@""
	.align	4


	//----- nvinfo : EIATTR_CUDA_API_VERSION
	.align		4
        /*0000*/ 	.byte	0x04, 0x37
        /*0002*/ 	.short	(.L_17 - .L_16)
.L_16:
        /*0004*/ 	.word	0x00000082


	//----- nvinfo : EIATTR_KPARAM_INFO
	.align		4
.L_17:
        /*0008*/ 	.byte	0x04, 0x17
        /*000a*/ 	.short	(.L_19 - .L_18)
.L_18:
        /*000c*/ 	.word	0x00000000
        /*0010*/ 	.short	0x0008
        /*0012*/ 	.short	0x0030
        /*0014*/ 	.byte	0x00, 0xf0, 0x11, 0x00


	//----- nvinfo : EIATTR_KPARAM_INFO
	.align		4
.L_19:
        /*0018*/ 	.byte	0x04, 0x17
        /*001a*/ 	.short	(.L_21 - .L_20)
.L_20:
        /*001c*/ 	.word	0x00000000
        /*0020*/ 	.short	0x0007
        /*0022*/ 	.short	0x002c
        /*0024*/ 	.byte	0x00, 0xf0, 0x11, 0x00


	//----- nvinfo : EIATTR_KPARAM_INFO
	.align		4
.L_21:
        /*0028*/ 	.byte	0x04, 0x17
        /*002a*/ 	.short	(.L_23 - .L_22)
.L_22:
        /*002c*/ 	.word	0x00000000
        /*0030*/ 	.short	0x0006
        /*0032*/ 	.short	0x0028
        /*0034*/ 	.byte	0x00, 0xf0, 0x11, 0x00


	//----- nvinfo : EIATTR_KPARAM_INFO
	.align		4
.L_23:
        /*0038*/ 	.byte	0x04, 0x17
        /*003a*/ 	.short	(.L_25 - .L_24)
.L_24:
        /*003c*/ 	.word	0x00000000
        /*0040*/ 	.short	0x0005
        /*0042*/ 	.short	0x0024
        /*0044*/ 	.byte	0x00, 0xf0, 0x11, 0x00


	//----- nvinfo : EIATTR_KPARAM_INFO
	.align		4
.L_25:
        /*0048*/ 	.byte	0x04, 0x17
        /*004a*/ 	.short	(.L_27 - .L_26)
.L_26:
        /*004c*/ 	.word	0x00000000
        /*0050*/ 	.short	0x0004
        /*0052*/ 	.short	0x0020
        /*0054*/ 	.byte	0x00, 0xf0, 0x11, 0x00


	//----- nvinfo : EIATTR_KPARAM_INFO
	.align		4
.L_27:
        /*0058*/ 	.byte	0x04, 0x17
        /*005a*/ 	.short	(.L_29 - .L_28)
.L_28:
        /*005c*/ 	.word	0x00000000
        /*0060*/ 	.short	0x0003
        /*0062*/ 	.short	0x0018
        /*0064*/ 	.byte	0x00, 0xf5, 0x21, 0x00


	//----- nvinfo : EIATTR_KPARAM_INFO
	.align		4
.L_29:
        /*0068*/ 	.byte	0x04, 0x17
        /*006a*/ 	.short	(.L_31 - .L_30)
.L_30:
        /*006c*/ 	.word	0x00000000
        /*0070*/ 	.short	0x0002
        /*0072*/ 	.short	0x0010
        /*0074*/ 	.byte	0x00, 0xf5, 0x21, 0x00


	//----- nvinfo : EIATTR_KPARAM_INFO
	.align		4
.L_31:
        /*0078*/ 	.byte	0x04, 0x17
        /*007a*/ 	.short	(.L_33 - .L_32)
.L_32:
        /*007c*/ 	.word	0x00000000
        /*0080*/ 	.short	0x0001
        /*0082*/ 	.short	0x0008
        /*0084*/ 	.byte	0x00, 0xf5, 0x21, 0x00


	//----- nvinfo : EIATTR_KPARAM_INFO
	.align		4
.L_33:
        /*0088*/ 	.byte	0x04, 0x17
        /*008a*/ 	.short	(.L_35 - .L_34)
.L_34:
        /*008c*/ 	.word	0x00000000
        /*0090*/ 	.short	0x0000
        /*0092*/ 	.short	0x0000
        /*0094*/ 	.byte	0x00, 0xf5, 0x21, 0x00


	//----- nvinfo : EIATTR_SPARSE_MMA_MASK
	.align		4
.L_35:
        /*0098*/ 	.byte	0x03, 0x50
        /*009a*/ 	.short	0x0000


	//----- nvinfo : EIATTR_MAXREG_COUNT
	.align		4
        /*009c*/ 	.byte	0x03, 0x1b
        /*009e*/ 	.short	0x00ff


	//----- nvinfo : EIATTR_NUM_BARRIERS
	.align		4
        /*00a0*/ 	.byte	0x02, 0x4c
        /*00a2*/ 	.byte	0x01
	.zero		1


	//----- nvinfo : EIATTR_MERCURY_ISA_VERSION
	.align		4
        /*00a4*/ 	.byte	0x03, 0x5f
        /*00a6*/ 	.short	0x0101


	//----- nvinfo : EIATTR_VRC_CTA_INIT_COUNT
	.align		4
        /*00a8*/ 	.byte	0x02, 0x4a
	.zero		1
	.zero		1


	//----- nvinfo : EIATTR_EXIT_INSTR_OFFSETS
	.align		4
        /*00ac*/ 	.byte	0x04, 0x1c
        /*00ae*/ 	.short	(.L_37 - .L_36)


	//   ....[0]....
.L_36:
        /*00b0*/ 	.word	0x00000040


	//   ....[1]....
        /*00b4*/ 	.word	0x000043a0


	//   ....[2]....
        /*00b8*/ 	.word	0x000046f0


	//   ....[3]....
        /*00bc*/ 	.word	0x000047f0


	//   ....[4]....
        /*00c0*/ 	.word	0x000048d0


	//   ....[5]....
        /*00c4*/ 	.word	0x00004940


	//----- nvinfo : EIATTR_CRS_STACK_SIZE
	.align		4
.L_37:
        /*00c8*/ 	.byte	0x04, 0x1e
        /*00ca*/ 	.short	(.L_39 - .L_38)
.L_38:
        /*00cc*/ 	.word	0x00000000


	//----- nvinfo : EIATTR_CBANK_PARAM_SIZE
	.align		4
.L_39:
        /*00d0*/ 	.byte	0x03, 0x19
        /*00d2*/ 	.short	0x0034


	//----- nvinfo : EIATTR_PARAM_CBANK
	.align		4
        /*00d4*/ 	.byte	0x04, 0x0a
        /*00d6*/ 	.short	(.L_41 - .L_40)
	.align		4
.L_40:
        /*00d8*/ 	.word	index@(.nv.constant0._Z43flash_attention_v2_decode_vectorized_kernelPKfS0_S0_Pfiiiif)
        /*00dc*/ 	.short	0x0380
        /*00de*/ 	.short	0x0034


	//----- nvinfo : EIATTR_SW_WAR
	.align		4
.L_41:
        /*00e0*/ 	.byte	0x04, 0x36
        /*00e2*/ 	.short	(.L_43 - .L_42)
.L_42:
        /*00e4*/ 	.word	0x00000008
.L_43:


//--------------------- .nv.info._Z32flash_attention_v2_decode_kernelPKfS0_S0_Pfiiiif --------------------------
	.section	.nv.info._Z32flash_attention_v2_decode_kernelPKfS0_S0_Pfiiiif,"",@"SHT_CUDA_INFO"
	.sectionflags	@""
	.align	4


	//----- nvinfo : EIATTR_CUDA_API_VERSION
	.align		4
        /*0000*/ 	.byte	0x04, 0x37
        /*0002*/ 	.short	(.L_45 - .L_44)
.L_44:
        /*0004*/ 	.word	0x00000082


	//----- nvinfo : EIATTR_KPARAM_INFO
	.align		4
.L_45:
        /*0008*/ 	.byte	0x04, 0x17
        /*000a*/ 	.short	(.L_47 - .L_46)
.L_46:
        /*000c*/ 	.word	0x00000000
        /*0010*/ 	.short	0x0008
        /*0012*/ 	.short	0x0030
        /*0014*/ 	.byte	0x00, 0xf0, 0x11, 0x00


	//----- nvinfo : EIATTR_KPARAM_INFO
	.align		4
.L_47:
        /*0018*/ 	.byte	0x04, 0x17
        /*001a*/ 	.short	(.L_49 - .L_48)
.L_48:
        /*001c*/ 	.word	0x00000000
        /*0020*/ 	.short	0x0007
        /*0022*/ 	.short	0x002c
        /*0024*/ 	.byte	0x00, 0xf0, 0x11, 0x00


	//----- nvinfo : EIATTR_KPARAM_INFO
	.align		4
.L_49:
        /*0028*/ 	.byte	0x04, 0x17
        /*002a*/ 	.short	(.L_51 - .L_50)
.L_50:
        /*002c*/ 	.word	0x00000000
        /*0030*/ 	.short	0x0006
        /*0032*/ 	.short	0x0028
        /*0034*/ 	.byte	0x00, 0xf0, 0x11, 0x00


	//----- nvinfo : EIATTR_KPARAM_INFO
	.align		4
.L_51:
        /*0038*/ 	.byte	0x04, 0x17
        /*003a*/ 	.short	(.L_53 - .L_52)
.L_52:
        /*003c*/ 	.word	0x00000000
        /*0040*/ 	.short	0x0005
        /*0042*/ 	.short	0x0024
        /*0044*/ 	.byte	0x00, 0xf0, 0x11, 0x00


	//----- nvinfo : EIATTR_KPARAM_INFO
	.align		4
.L_53:
        /*0048*/ 	.byte	0x04, 0x17
        /*004a*/ 	.short	(.L_55 - .L_54)
.L_54:
        /*004c*/ 	.word	0x00000000
        /*0050*/ 	.short	0x0004
        /*0052*/ 	.short	0x0020
        /*0054*/ 	.byte	0x00, 0xf0, 0x11, 0x00


	//----- nvinfo : EIATTR_KPARAM_INFO
	.align		4
.L_55:
        /*0058*/ 	.byte	0x04, 0x17
        /*005a*/ 	.short	(.L_57 - .L_56)
.L_56:
        /*005c*/ 	.word	0x00000000
        /*0060*/ 	.short	0x0003
        /*0062*/ 	.short	0x0018
        /*0064*/ 	.byte	0x00, 0xf5, 0x21, 0x00


	//----- nvinfo : EIATTR_KPARAM_INFO
	.align		4
.L_57:
        /*0068*/ 	.byte	0x04, 0x17
        /*006a*/ 	.short	(.L_59 - .L_58)
.L_58:
        /*006c*/ 	.word	0x00000000
        /*0070*/ 	.short	0x0002
        /*0072*/ 	.short	0x0010
        /*0074*/ 	.byte	0x00, 0xf5, 0x21, 0x00


	//----- nvinfo : EIATTR_KPARAM_INFO
	.align		4
.L_59:
        /*0078*/ 	.byte	0x04, 0x17
        /*007a*/ 	.short	(.L_61 - .L_60)
.L_60:
        /*007c*/ 	.word	0x00000000
        /*0080*/ 	.short	0x0001
        /*0082*/ 	.short	0x0008
        /*0084*/ 	.byte	0x00, 0xf5, 0x21, 0x00


	//----- nvinfo : EIATTR_KPARAM_INFO
	.align		4
.L_61:
        /*0088*/ 	.byte	0x04, 0x17
        /*008a*/ 	.short	(.L_63 - .L_62)
.L_62:
        /*008c*/ 	.word	0x00000000
        /*0090*/ 	.short	0x0000
        /*0092*/ 	.short	0x0000
        /*0094*/ 	.byte	0x00, 0xf5, 0x21, 0x00


	//----- nvinfo : EIATTR_SPARSE_MMA_MASK
	.align		4
.L_63:
        /*0098*/ 	.byte	0x03, 0x50
        /*009a*/ 	.short	0x0000


	//----- nvinfo : EIATTR_MAXREG_COUNT
	.align		4
        /*009c*/ 	.byte	0x03, 0x1b
        /*009e*/ 	.short	0x00ff


	//----- nvinfo : EIATTR_NUM_BARRIERS
	.align		4
        /*00a0*/ 	.byte	0x02, 0x4c
        /*00a2*/ 	.byte	0x01
	.zero		1


	//----- nvinfo : EIATTR_MERCURY_ISA_VERSION
	.align		4
        /*00a4*/ 	.byte	0x03, 0x5f
        /*00a6*/ 	.short	0x0101


	//----- nvinfo : EIATTR_COOP_GROUP_MASK_REGIDS
	.align		4
        /*00a8*/ 	.byte	0x04, 0x29
        /*00aa*/ 	.short	(.L_65 - .L_64)


	//   ....[0]....
.L_64:
        /*00ac*/ 	.word	0xffffffff


	//   ....[1]....
        /*00b0*/ 	.word	0xffffffff


	//   ....[2]....
        /*00b4*/ 	.word	0xffffffff


	//   ....[3]....
        /*00b8*/ 	.word	0xffffffff


	//   ....[4]....
        /*00bc*/ 	.word	0xffffffff


	//   ....[5]....
        /*00c0*/ 	.word	0xffffffff


	//   ....[6]....
        /*00c4*/ 	.word	0xffffffff


	//   ....[7]....
        /*00c8*/ 	.word	0xffffffff


	//   ....[8]....
        /*00cc*/ 	.word	0xffffffff


	//   ....[9]....
        /*00d0*/ 	.word	0xffffffff


	//   ....[10]....
        /*00d4*/ 	.word	0xffffffff


	//   ....[11]....
        /*00d8*/ 	.word	0xffffffff


	//   ....[12]....
        /*00dc*/ 	.word	0xffffffff


	//   ....[13]....
        /*00e0*/ 	.word	0xffffffff


	//   ....[14]....
        /*00e4*/ 	.word	0xffffffff


	//   ....[15]....
        /*00e8*/ 	.word	0xffffffff


	//   ....[16]....
        /*00ec*/ 	.word	0x05000010


	//   ....[17]....
        /*00f0*/ 	.word	0x05000010


	//   ....[18]....
        /*00f4*/ 	.word	0x05000010


	//   ....[19]....
        /*00f8*/ 	.word	0x05000010


	//   ....[20]....
        /*00fc*/ 	.word	0x05000010


	//   ....[21]....
        /*0100*/ 	.word	0x05000010


	//----- nvinfo : EIATTR_COOP_GROUP_INSTR_OFFSETS
	.align		4
.L_65:
        /*0104*/ 	.byte	0x04, 0x28
        /*0106*/ 	.short	(.L_67 - .L_66)


	//   ....[0]....
.L_66:
        /*0108*/ 	.word	0x000032e0


	//   ....[1]....
        /*010c*/ 	.word	0x00003350


	//   ....[2]....
        /*0110*/ 	.word	0x00003390


	//   ....[3]....
        /*0114*/ 	.word	0x000033c0


	//   ....[4]....
        /*0118*/ 	.word	0x000033e0


	//   ....[5]....
        /*011c*/ 	.word	0x000034c0


	//   ....[6]....
        /*0120*/ 	.word	0x000034e0


	//   ....[7]....
        /*0124*/ 	.word	0x00003500


	//   ....[8]....
        /*0128*/ 	.word	0x00003750


	//   ....[9]....
        /*012c*/ 	.word	0x000037d0


	//   ....[10]....
        /*0130*/ 	.word	0x000037f0


	//   ....[11]....
        /*0134*/ 	.word	0x00003810


	//   ....[12]....
        /*0138*/ 	.word	0x00003830


	//   ....[13]....
        /*013c*/ 	.word	0x00003910


	//   ....[14]....
        /*0140*/ 	.word	0x00003930


	//   ....[15]....
        /*0144*/ 	.word	0x00003950


	//   ....[16]....
        /*0148*/ 	.word	0x000047b0


	//   ....[17]....
        /*014c*/ 	.word	0x00004820


	//   ....[18]....
        /*0150*/ 	.word	0x00004890


	//   ....[19]....
        /*0154*/ 	.word	0x00004920


	//   ....[20]....
        /*0158*/ 	.word	0x00004990


	//   ....[21]....
        /*015c*/ 	.word	0x00004a00


	//----- nvinfo : EIATTR_VRC_CTA_INIT_COUNT
	.align		4
.L_67:
        /*0160*/ 	.byte	0x02, 0x4a
	.zero		1
	.zero		1


	//----- nvinfo : EIATTR_EXIT_INSTR_OFFSETS
	.align		4
        /*0164*/ 	.byte	0x04, 0x1c
        /*0166*/ 	.short	(.L_69 - .L_68)


	//   ....[0]....
.L_68:
        /*0168*/ 	.word	0x00000040


	//   ....[1]....
        /*016c*/ 	.word	0x000041b0


	//   ....[2]....
        /*0170*/ 	.word	0x00004500


	//   ....[3]....
        /*0174*/ 	.word	0x00004600


	//   ....[4]....
        /*0178*/ 	.word	0x000046e0


	//   ....[5]....
        /*017c*/ 	.word	0x00004750


	//----- nvinfo : EIATTR_CRS_STACK_SIZE
	.align		4
.L_69:
        /*0180*/ 	.byte	0x04, 0x1e
        /*0182*/ 	.short	(.L_71 - .L_70)
.L_70:
        /*0184*/ 	.word	0x00000000


	//----- nvinfo : EIATTR_CBANK_PARAM_SIZE
	.align		4
.L_71:
        /*0188*/ 	.byte	0x03, 0x19
        /*018a*/ 	.short	0x0034


	//----- nvinfo : EIATTR_PARAM_CBANK
	.align		4
        /*018c*/ 	.byte	0x04, 0x0a
        /*018e*/ 	.short	(.L_73 - .L_72)
	.align		4
.L_72:
        /*0190*/ 	.word	index@(.nv.constant0._Z32flash_attention_v2_decode_kernelPKfS0_S0_Pfiiiif)
        /*0194*/ 	.short	0x0380
        /*0196*/ 	.short	0x0034


	//----- nvinfo : EIATTR_SW_WAR
	.align		4
.L_73:
        /*0198*/ 	.byte	0x04, 0x36
        /*019a*/ 	.short	(.L_75 - .L_74)
.L_74:
        /*019c*/ 	.word	0x00000008
.L_75:


//--------------------- .nv.callgraph             --------------------------
	.section	.nv.callgraph,"",@"SHT_CUDA_CALLGRAPH"
	.align	4
	.sectionentsize	8
	.align		4
        /*0000*/ 	.word	0x00000000
	.align		4
        /*0004*/ 	.word	0xffffffff
	.align		4
        /*0008*/ 	.word	0x00000000
	.align		4
        /*000c*/ 	.word	0xfffffffe
	.align		4
        /*0010*/ 	.word	0x00000000
	.align		4
        /*0014*/ 	.word	0xfffffffd
	.align		4
        /*0018*/ 	.word	0x00000000
	.align		4
        /*001c*/ 	.word	0xfffffffc


//--------------------- .text._Z43flash_attention_v2_decode_vectorized_kernelPKfS0_S0_Pfiiiif --------------------------
	.section	.text._Z43flash_attention_v2_decode_vectorized_kernelPKfS0_S0_Pfiiiif,"ax",@progbits
	.align	128
        .global         _Z43flash_attention_v2_decode_vectorized_kernelPKfS0_S0_Pfiiiif
        .type           _Z43flash_attention_v2_decode_vectorized_kernelPKfS0_S0_Pfiiiif,@function
        .size           _Z43flash_attention_v2_decode_vectorized_kernelPKfS0_S0_Pfiiiif,(.L_x_137 - _Z43flash_attention_v2_decode_vectorized_kernelPKfS0_S0_Pfiiiif)
        .other          _Z43flash_attention_v2_decode_vectorized_kernelPKfS0_S0_Pfiiiif,@"STO_CUDA_ENTRY STV_DEFAULT"
_Z43flash_attention_v2_decode_vectorized_kernelPKfS0_S0_Pfiiiif:
.text._Z43flash_attention_v2_decode_vectorized_kernelPKfS0_S0_Pfiiiif:
[----:B------:R-:W-:Y:S08]  /*0000*/  LDC R1, c[0x0][0x37c] ;  /* 0x0000df00ff017b82 */ /* 0x000ff00000000800 */
[----:B------:R-:W0:Y:S08]  /*0010*/  S2UR UR7, SR_CTAID.X ;  /* 0x00000000000779c3 */ /* 0x000e300000002500 */
[----:B------:R-:W0:Y:S02]  /*0020*/  LDC R0, c[0x0][0x3a0] ;  /* 0x0000e800ff007b82 */ /* 0x000e240000000800 */
[----:B0-----:R-:W-:-:S13]  /*0030*/  ISETP.LE.AND P0, PT, R0, UR7, PT ;  /* 0x0000000700007c0c */ /* 0x001fda000bf03270 */
[----:B------:R-:W-:Y:S05]  /*0040*/  @P0 EXIT ;  /* 0x000000000000094d */ /* 0x000fea0003800000 */
[----:B------:R-:W0:Y:S01]  /*0050*/  LDCU.64 UR4, c[0x0][0x3a8] ;  /* 0x00007500ff0477ac */ /* 0x000e220008000a00 */
[----:B------:R-:W1:Y:S01]  /*0060*/  S2R R32, SR_TID.X ;  /* 0x0000000000207919 */ /* 0x000e620000002100 */
[----:B------:R-:W-:Y:S01]  /*0070*/  BSSY.RECONVERGENT B0, `(.L_x_0) ;  /* 0x000009c000007945 */ /* 0x000fe20003800200 */
[----:B------:R-:W2:Y:S01]  /*0080*/  LDCU.64 UR14, c[0x0][0x358] ;  /* 0x00006b00ff0e77ac */ /* 0x000ea20008000a00 */
[----:B------:R-:W3:Y:S01]  /*0090*/  LDCU.64 UR10, c[0x0][0x380] ;  /* 0x00007000ff0a77ac */ /* 0x000ee20008000a00 */
[----:B------:R-:W4:Y:S01]  /*00a0*/  LDCU.64 UR12, c[0x0][0x380] ;  /* 0x00007000ff0c77ac */ /* 0x000f220008000a00 */
[----:B0-----:R-:W-:-:S05]  /*00b0*/  IMAD.U32 R5, RZ, RZ, UR4 ;  /* 0x00000004ff057e24 */ /* 0x001fca000f8e00ff */
[----:B------:R-:W-:Y:S02]  /*00c0*/  R2UR UR4, R5 ;  /* 0x00000000050472ca */ /* 0x000fe400000e0000 */
[----:B-1----:R-:W-:-:S11]  /*00d0*/  ISETP.GE.AND P0, PT, R32, R5, PT ;  /* 0x000000052000720c */ /* 0x002fd60003f06270 */
[----:B------:R-:W-:-:S04]  /*00e0*/  UIMAD UR7, UR7, UR4, URZ ;  /* 0x00000004070772a4 */ /* 0x000fc8000f8e02ff */
[----:B------:R-:W-:Y:S02]  /*00f0*/  UIMAD UR8, UR7, UR5, URZ ;  /* 0x00000005070872a4 */ /* 0x000fe4000f8e02ff */
[----:B------:R-:W-:Y:S02]  /*0100*/  USHF.R.S32.HI UR4, URZ, 0x1f, UR7 ;  /* 0x0000001fff047899 */ /* 0x000fe40008011407 */
[----:B------:R-:W-:Y:S01]  /*0110*/  USHF.R.S32.HI UR16, URZ, 0x1f, UR8 ;  /* 0x0000001fff107899 */ /* 0x000fe20008011408 */
[----:B--234-:R-:W-:Y:S11]  /*0120*/  @P0 BRA `(.L_x_1) ;  /* 0x0000000800400947 */ /* 0x01cff60003800000 */
[----:B------:R-:W-:Y:S01]  /*0130*/  LOP3.LUT R0, RZ, R32, RZ, 0x33, !PT ;  /* 0x00000020ff007212 */ /* 0x000fe200078e33ff */
[----:B------:R-:W-:Y:S04]  /*0140*/  BSSY.RECONVERGENT B1, `(.L_x_2) ;  /* 0x0000019000017945 */ /* 0x000fe80003800200 */
[----:B------:R-:W-:-:S05]  /*0150*/  IMAD.IADD R2, R0, 0x1, R5 ;  /* 0x0000000100027824 */ /* 0x000fca00078e0205 */
[C---:B------:R-:W-:Y:S02]  /*0160*/  LOP3.LUT R0, R2.reuse, 0x300, RZ, 0xc0, !PT ;  /* 0x0000030002007812 */ /* 0x040fe400078ec0ff */
[----:B------:R-:W-:Y:S02]  /*0170*/  ISETP.GE.U32.AND P1, PT, R2, 0x300, PT ;  /* 0x000003000200780c */ /* 0x000fe40003f26070 */
[----:B------:R-:W-:Y:S02]  /*0180*/  ISETP.NE.AND P0, PT, R0, 0x300, PT ;  /* 0x000003000000780c */ /* 0x000fe40003f05270 */
[----:B------:R-:W-:-:S11]  /*0190*/  MOV R0, R32 ;  /* 0x0000002000007202 */ /* 0x000fd60000000f00 */
[----:B------:R-:W-:Y:S05]  /*01a0*/  @!P0 BRA `(.L_x_3) ;  /* 0x0000000000488947 */ /* 0x000fea0003800000 */
[----:B------:R-:W0:Y:S01]  /*01b0*/  S2R R7, SR_CgaCtaId ;  /* 0x0000000000077919 */ /* 0x000e220000008800 */
[----:B------:R-:W-:Y:S01]  /*01c0*/  MOV R0, 0x400 ;  /* 0x0000040000007802 */ /* 0x000fe20000000f00 */
[----:B------:R-:W-:Y:S01]  /*01d0*/  IMAD.MOV.U32 R4, RZ, RZ, RZ ;  /* 0x000000ffff047224 */ /* 0x000fe200078e00ff */
[----:B------:R-:W-:-:S04]  /*01e0*/  LEA.HI R2, R2, 0x1, RZ, 0x18 ;  /* 0x0000000102027811 */ /* 0x000fc800078fc0ff */
[----:B------:R-:W-:Y:S02]  /*01f0*/  LOP3.LUT R11, R2, 0x3, RZ, 0xc0, !PT ;  /* 0x00000003020b7812 */ /* 0x000fe400078ec0ff */
[----:B0-----:R-:W-:Y:S01]  /*0200*/  LEA R7, R7, R0, 0x18 ;  /* 0x0000000007077211 */ /* 0x001fe200078ec0ff */
[----:B------:R-:W-:-:S07]  /*0210*/  IMAD.MOV.U32 R0, RZ, RZ, R32 ;  /* 0x000000ffff007224 */ /* 0x000fce00078e0020 */
.L_x_4:
[----:B------:R-:W-:-:S04]  /*0220*/  IADD3 R3, P0, PT, R0, UR7, RZ ;  /* 0x0000000700037c10 */ /* 0x000fc8000ff1e0ff */
[----:B------:R-:W-:Y:S02]  /*0230*/  IADD3.X R6, PT, PT, RZ, UR4, RZ, P0, !PT ;  /* 0x00000004ff067c10 */ /* 0x000fe400087fe4ff */
[----:B0-----:R-:W-:-:S04]  /*0240*/  LEA R2, P0, R3, UR10, 0x2 ;  /* 0x0000000a03027c11 */ /* 0x001fc8000f8010ff */
[----:B------:R-:W-:-:S05]  /*0250*/  LEA.HI.X R3, R3, UR11, R6, 0x2, P0 ;  /* 0x0000000b03037c11 */ /* 0x000fca00080f1406 */
[----:B------:R-:W2:Y:S01]  /*0260*/  LDG.E.CONSTANT R2, desc[UR14][R2.64] ;  /* 0x0000000e02027981 */ /* 0x000ea2000c1e9900 */
[C---:B------:R-:W-:Y:S01]  /*0270*/  IMAD R9, R0.reuse, 0x4, R7 ;  /* 0x0000000400097824 */ /* 0x040fe200078e0207 */
[----:B------:R-:W-:Y:S01]  /*0280*/  IADD3 R0, PT, PT, R0, 0x100, RZ ;  /* 0x0000010000007810 */ /* 0x000fe20007ffe0ff */
[----:B------:R-:W-:-:S05]  /*0290*/  VIADD R4, R4, 0x1 ;  /* 0x0000000104047836 */ /* 0x000fca0000000000 */
[----:B------:R-:W-:Y:S01]  /*02a0*/  ISETP.NE.AND P0, PT, R4, R11, PT ;  /* 0x0000000b0400720c */ /* 0x000fe20003f05270 */
[----:B--2---:R0:W-:-:S12]  /*02b0*/  STS [R9], R2 ;  /* 0x0000000209007388 */ /* 0x0041d80000000800 */
[----:B------:R-:W-:Y:S05]  /*02c0*/  @P0 BRA `(.L_x_4) ;  /* 0xfffffffc00d40947 */ /* 0x000fea000383ffff */
.L_x_3:
[----:B------:R-:W-:Y:S05]  /*02d0*/  BSYNC.RECONVERGENT B1 ;  /* 0x0000000000017941 */ /* 0x000fea0003800200 */
.L_x_2:
[----:B------:R-:W-:Y:S05]  /*02e0*/  @!P1 BRA `(.L_x_1) ;  /* 0x0000000400d09947 */ /* 0x000fea0003800000 */
[----:B0-----:R-:W0:Y:S01]  /*02f0*/  S2R R2, SR_CgaCtaId ;  /* 0x0000000000027919 */ /* 0x001e220000008800 */
[----:B------:R-:W-:Y:S01]  /*0300*/  IMAD.IADD R3, R5, 0x1, -R0 ;  /* 0x0000000105037824 */ /* 0x000fe200078e0a00 */
[----:B------:R-:W-:Y:S01]  /*0310*/  BSSY.RECONVERGENT B1, `(.L_x_5) ;  /* 0x000003f000017945 */ /* 0x000fe20003800200 */
[----:B------:R-:W-:-:S03]  /*0320*/  PLOP3.LUT P0, PT, PT, PT, PT, 0x80, 0x8 ;  /* 0x000000000008781c */ /* 0x000fc60003f0f070 */
[----:B------:R-:W-:Y:S02]  /*0330*/  ISETP.GT.AND P1, PT, R3, 0xc00, PT ;  /* 0x00000c000300780c */ /* 0x000fe40003f24270 */
[----:B------:R-:W-:-:S04]  /*0340*/  MOV R3, 0x400 ;  /* 0x0000040000037802 */ /* 0x000fc80000000f00 */
[----:B0-----:R-:W-:-:S07]  /*0350*/  LEA R3, R2, R3, 0x18 ;  /* 0x0000000302037211 */ /* 0x001fce00078ec0ff */
[----:B------:R-:W-:Y:S05]  /*0360*/  @!P1 BRA `(.L_x_6) ;  /* 0x0000000000e49947 */ /* 0x000fea0003800000 */
[----:B------:R-:W-:Y:S01]  /*0370*/  PLOP3.LUT P0, PT, PT, PT, PT, 0x8, 0x80 ;  /* 0x000000000080781c */ /* 0x000fe20003f0e170 */
[----:B------:R-:W-:-:S12]  /*0380*/  VIADD R15, R5, 0xfffff400 ;  /* 0xfffff400050f7836 */ /* 0x000fd80000000000 */
.L_x_7:
[C---:B------:R-:W-:Y:S01]  /*0390*/  IADD3 R7, P1, PT, R0.reuse, UR7, RZ ;  /* 0x0000000700077c10 */ /* 0x040fe2000ff3e0ff */
[C---:B0-----:R-:W-:Y:S01]  /*03a0*/  VIADD R4, R0.reuse, 0x800 ;  /* 0x0000080000047836 */ /* 0x041fe20000000000 */
[C---:B------:R-:W-:Y:S02]  /*03b0*/  IADD3 R2, PT, PT, R0.reuse, 0x400, RZ ;  /* 0x0000040000027810 */ /* 0x040fe40007ffe0ff */
[----:B------:R-:W-:Y:S01]  /*03c0*/  IADD3 R6, PT, PT, R0, 0xc00, RZ ;  /* 0x00000c0000067810 */ /* 0x000fe20007ffe0ff */
[----:B------:R-:W-:Y:S01]  /*03d0*/  IMAD.X R8, RZ, RZ, UR4, P1 ;  /* 0x00000004ff087e24 */ /* 0x000fe200088e06ff */
[C---:B------:R-:W-:Y:S02]  /*03e0*/  LEA R12, P1, R7.reuse, UR12, 0x2 ;  /* 0x0000000c070c7c11 */ /* 0x040fe4000f8210ff */
[----:B------:R-:W-:Y:S02]  /*03f0*/  IADD3 R11, P2, PT, R2, UR7, RZ ;  /* 0x00000007020b7c10 */ /* 0x000fe4000ff5e0ff */
[----:B------:R-:W-:-:S02]  /*0400*/  LEA.HI.X R13, R7, UR13, R8, 0x2, P1 ;  /* 0x0000000d070d7c11 */ /* 0x000fc400088f1408 */
[----:B------:R-:W-:Y:S01]  /*0410*/  IADD3 R4, P3, PT, R4, UR7, RZ ;  /* 0x0000000704047c10 */ /* 0x000fe2000ff7e0ff */
[----:B------:R-:W-:Y:S01]  /*0420*/  IMAD.X R14, RZ, RZ, UR4, P2 ;  /* 0x00000004ff0e7e24 */ /* 0x000fe200090e06ff */
[----:B------:R-:W-:Y:S01]  /*0430*/  IADD3 R2, P1, PT, R6, UR7, RZ ;  /* 0x0000000706027c10 */ /* 0x000fe2000ff3e0ff */
[----:B------:R-:W2:Y:S01]  /*0440*/  LDG.E.CONSTANT R16, desc[UR14][R12.64+0xc00] ;  /* 0x000c000e0c107981 */ /* 0x000ea2000c1e9900 */
[----:B------:R-:W-:Y:S01]  /*0450*/  LEA R10, P2, R11, UR12, 0x2 ;  /* 0x0000000c0b0a7c11 */ /* 0x000fe2000f8410ff */
[----:B------:R-:W-:Y:S01]  /*0460*/  IMAD.X R9, RZ, RZ, UR4, P3 ;  /* 0x00000004ff097e24 */ /* 0x000fe200098e06ff */
[----:B------:R-:W-:Y:S02]  /*0470*/  IADD3.X R7, PT, PT, RZ, UR4, RZ, P1, !PT ;  /* 0x00000004ff077c10 */ /* 0x000fe40008ffe4ff */
[----:B------:R-:W-:Y:S02]  /*0480*/  LEA R8, P3, R4, UR12, 0x2 ;  /* 0x0000000c04087c11 */ /* 0x000fe4000f8610ff */
[----:B------:R-:W-:-:S02]  /*0490*/  LEA R6, P1, R2, UR12, 0x2 ;  /* 0x0000000c02067c11 */ /* 0x000fc4000f8210ff */
[----:B------:R-:W-:Y:S02]  /*04a0*/  LEA.HI.X R11, R11, UR13, R14, 0x2, P2 ;  /* 0x0000000d0b0b7c11 */ /* 0x000fe400090f140e */
[----:B------:R-:W-:Y:S01]  /*04b0*/  LEA.HI.X R9, R4, UR13, R9, 0x2, P3 ;  /* 0x0000000d04097c11 */ /* 0x000fe200098f1409 */
[----:B------:R-:W3:Y:S01]  /*04c0*/  LDG.E.CONSTANT R14, desc[UR14][R12.64] ;  /* 0x0000000e0c0e7981 */ /* 0x000ee2000c1e9900 */
[----:B------:R-:W-:-:S03]  /*04d0*/  LEA.HI.X R7, R2, UR13, R7, 0x2, P1 ;  /* 0x0000000d02077c11 */ /* 0x000fc600088f1407 */
[----:B------:R-:W4:Y:S04]  /*04e0*/  LDG.E.CONSTANT R4, desc[UR14][R12.64+0x400] ;  /* 0x0004000e0c047981 */ /* 0x000f28000c1e9900 */
[----:B------:R-:W5:Y:S04]  /*04f0*/  LDG.E.CONSTANT R2, desc[UR14][R12.64+0x800] ;  /* 0x0008000e0c027981 */ /* 0x000f68000c1e9900 */
        /* <DEDUP_REMOVED lines=11> */
[----:B------:R-:W5:Y:S01]  /*05b0*/  LDG.E.CONSTANT R13, desc[UR14][R6.64+0xc00] ;  /* 0x000c000e060d7981 */ /* 0x000f62000c1e9900 */
[----:B------:R-:W-:-:S02]  /*05c0*/  IMAD R27, R0, 0x4, R3 ;  /* 0x00000004001b7824 */ /* 0x000fc400078e0203 */
[----:B------:R-:W-:-:S05]  /*05d0*/  VIADD R0, R0, 0x1000 ;  /* 0x0000100000007836 */ /* 0x000fca0000000000 */
[----:B------:R-:W-:Y:S01]  /*05e0*/  ISETP.GE.AND P1, PT, R0, R15, PT ;  /* 0x0000000f0000720c */ /* 0x000fe20003f26270 */
[----:B--2---:R0:W-:Y:S04]  /*05f0*/  STS [R27+0xc00], R16 ;  /* 0x000c00101b007388 */ /* 0x0041e80000000800 */
[----:B---3--:R0:W-:Y:S04]  /*0600*/  STS [R27], R14 ;  /* 0x0000000e1b007388 */ /* 0x0081e80000000800 */
[----:B----4-:R0:W-:Y:S04]  /*0610*/  STS [R27+0x400], R4 ;  /* 0x000400041b007388 */ /* 0x0101e80000000800 */
[----:B-----5:R0:W-:Y:S04]  /*0620*/  STS [R27+0x800], R2 ;  /* 0x000800021b007388 */ /* 0x0201e80000000800 */
[----:B------:R0:W-:Y:S04]  /*0630*/  STS [R27+0x1000], R17 ;  /* 0x001000111b007388 */ /* 0x0001e80000000800 */
        /* <DEDUP_REMOVED lines=10> */
[----:B------:R0:W-:Y:S01]  /*06e0*/  STS [R27+0x3c00], R13 ;  /* 0x003c000d1b007388 */ /* 0x0001e20000000800 */
[----:B------:R-:W-:Y:S05]  /*06f0*/  @!P1 BRA `(.L_x_7) ;  /* 0xfffffffc00249947 */ /* 0x000fea000383ffff */
.L_x_6:
[----:B------:R-:W-:Y:S05]  /*0700*/  BSYNC.RECONVERGENT B1 ;  /* 0x0000000000017941 */ /* 0x000fea0003800200 */
.L_x_5:
[----:B0-----:R-:W-:Y:S01]  /*0710*/  IADD3 R2, PT, PT, -R0, R5, RZ ;  /* 0x0000000500027210 */ /* 0x001fe20007ffe1ff */
[----:B------:R-:W-:Y:S03]  /*0720*/  BSSY.RECONVERGENT B1, `(.L_x_8) ;  /* 0x0000020000017945 */ /* 0x000fe60003800200 */
[----:B------:R-:W-:-:S13]  /*0730*/  ISETP.GT.AND P1, PT, R2, 0x400, PT ;  /* 0x000004000200780c */ /* 0x000fda0003f24270 */
[----:B------:R-:W-:Y:S05]  /*0740*/  @!P1 BRA `(.L_x_9) ;  /* 0x0000000000749947 */ /* 0x000fea0003800000 */
[----:B------:R-:W0:Y:S01]  /*0750*/  LDCU.64 UR18, c[0x0][0x380] ;  /* 0x00007000ff1277ac */ /* 0x000e220008000a00 */
[C---:B------:R-:W-:Y:S01]  /*0760*/  IADD3 R4, P0, PT, R0.reuse, UR7, RZ ;  /* 0x0000000700047c10 */ /* 0x040fe2000ff1e0ff */
[----:B------:R-:W-:-:S04]  /*0770*/  VIADD R2, R0, 0x400 ;  /* 0x0000040000027836 */ /* 0x000fc80000000000 */
[----:B------:R-:W-:Y:S01]  /*0780*/  IMAD.X R7, RZ, RZ, UR4, P0 ;  /* 0x00000004ff077e24 */ /* 0x000fe200080e06ff */
[----:B------:R-:W-:Y:S02]  /*0790*/  IADD3 R2, P1, PT, R2, UR7, RZ ;  /* 0x0000000702027c10 */ /* 0x000fe4000ff3e0ff */
[----:B0-----:R-:W-:-:S04]  /*07a0*/  LEA R8, P0, R4, UR18, 0x2 ;  /* 0x0000001204087c11 */ /* 0x001fc8000f8010ff */
[----:B------:R-:W-:Y:S02]  /*07b0*/  LEA.HI.X R9, R4, UR19, R7, 0x2, P0 ;  /* 0x0000001304097c11 */ /* 0x000fe400080f1407 */
[----:B------:R-:W-:Y:S02]  /*07c0*/  IADD3.X R7, PT, PT, RZ, UR4, RZ, P1, !PT ;  /* 0x00000004ff077c10 */ /* 0x000fe40008ffe4ff */
[C---:B------:R-:W-:Y:S01]  /*07d0*/  LEA R6, P0, R2.reuse, UR18, 0x2 ;  /* 0x0000001202067c11 */ /* 0x040fe2000f8010ff */
[----:B------:R-:W2:Y:S03]  /*07e0*/  LDG.E.CONSTANT R4, desc[UR14][R8.64+0x400] ;  /* 0x0004000e08047981 */ /* 0x000ea6000c1e9900 */
[----:B------:R-:W-:Y:S01]  /*07f0*/  LEA.HI.X R7, R2, UR19, R7, 0x2, P0 ;  /* 0x0000001302077c11 */ /* 0x000fe200080f1407 */
[----:B------:R-:W3:Y:S04]  /*0800*/  LDG.E.CONSTANT R10, desc[UR14][R8.64+0x800] ;  /* 0x0008000e080a7981 */ /* 0x000ee8000c1e9900 */
[----:B------:R-:W4:Y:S04]  /*0810*/  LDG.E.CONSTANT R2, desc[UR14][R8.64] ;  /* 0x0000000e08027981 */ /* 0x000f28000c1e9900 */
[----:B------:R-:W5:Y:S04]  /*0820*/  LDG.E.CONSTANT R12, desc[UR14][R8.64+0xc00] ;  /* 0x000c000e080c7981 */ /* 0x000f68000c1e9900 */
[----:B------:R-:W5:Y:S04]  /*0830*/  LDG.E.CONSTANT R14, desc[UR14][R6.64] ;  /* 0x0000000e060e7981 */ /* 0x000f68000c1e9900 */
[----:B------:R-:W5:Y:S04]  /*0840*/  LDG.E.CONSTANT R16, desc[UR14][R6.64+0x400] ;  /* 0x0004000e06107981 */ /* 0x000f68000c1e9900 */
[----:B------:R-:W5:Y:S04]  /*0850*/  LDG.E.CONSTANT R18, desc[UR14][R6.64+0x800] ;  /* 0x0008000e06127981 */ /* 0x000f68000c1e9900 */
[----:B------:R-:W5:Y:S01]  /*0860*/  LDG.E.CONSTANT R20, desc[UR14][R6.64+0xc00] ;  /* 0x000c000e06147981 */ /* 0x000f62000c1e9900 */
[C---:B------:R-:W-:Y:S01]  /*0870*/  IMAD R11, R0.reuse, 0x4, R3 ;  /* 0x00000004000b7824 */ /* 0x040fe200078e0203 */
[----:B------:R-:W-:Y:S01]  /*0880*/  PLOP3.LUT P0, PT, PT, PT, PT, 0x8, 0x80 ;  /* 0x000000000080781c */ /* 0x000fe20003f0e170 */
[----:B------:R-:W-:-:S03]  /*0890*/  VIADD R0, R0, 0x800 ;  /* 0x0000080000007836 */ /* 0x000fc60000000000 */
[----:B--2---:R0:W-:Y:S04]  /*08a0*/  STS [R11+0x400], R4 ;  /* 0x000400040b007388 */ /* 0x0041e80000000800 */
[----:B---3--:R0:W-:Y:S04]  /*08b0*/  STS [R11+0x800], R10 ;  /* 0x0008000a0b007388 */ /* 0x0081e80000000800 */
[----:B----4-:R0:W-:Y:S04]  /*08c0*/  STS [R11], R2 ;  /* 0x000000020b007388 */ /* 0x0101e80000000800 */
[----:B-----5:R0:W-:Y:S04]  /*08d0*/  STS [R11+0xc00], R12 ;  /* 0x000c000c0b007388 */ /* 0x0201e80000000800 */
[----:B------:R0:W-:Y:S04]  /*08e0*/  STS [R11+0x1000], R14 ;  /* 0x0010000e0b007388 */ /* 0x0001e80000000800 */
[----:B------:R0:W-:Y:S04]  /*08f0*/  STS [R11+0x1400], R16 ;  /* 0x001400100b007388 */ /* 0x0001e80000000800 */
[----:B------:R0:W-:Y:S04]  /*0900*/  STS [R11+0x1800], R18 ;  /* 0x001800120b007388 */ /* 0x0001e80000000800 */
[----:B------:R0:W-:Y:S02]  /*0910*/  STS [R11+0x1c00], R20 ;  /* 0x001c00140b007388 */ /* 0x0001e40000000800 */
.L_x_9:
[----:B------:R-:W-:Y:S05]  /*0920*/  BSYNC.RECONVERGENT B1 ;  /* 0x0000000000017941 */ /* 0x000fea0003800200 */
.L_x_8:
[----:B------:R-:W-:-:S13]  /*0930*/  ISETP.LT.OR P0, PT, R0, R5, P0 ;  /* 0x000000050000720c */ /* 0x000fda0000701670 */
[----:B------:R-:W-:Y:S05]  /*0940*/  @!P0 BRA `(.L_x_1) ;  /* 0x0000000000388947 */ /* 0x000fea0003800000 */
[----:B------:R-:W1:Y:S01]  /*0950*/  LDCU.64 UR18, c[0x0][0x380] ;  /* 0x00007000ff1277ac */ /* 0x000e620008000a00 */
[----:B0-----:R-:W-:-:S04]  /*0960*/  IADD3 R2, P0, PT, R0, UR7, RZ ;  /* 0x0000000700027c10 */ /* 0x001fc8000ff1e0ff */
[----:B------:R-:W-:Y:S02]  /*0970*/  IADD3.X R7, PT, PT, RZ, UR4, RZ, P0, !PT ;  /* 0x00000004ff077c10 */ /* 0x000fe400087fe4ff */
[----:B-1----:R-:W-:-:S04]  /*0980*/  LEA R6, P0, R2, UR18, 0x2 ;  /* 0x0000001202067c11 */ /* 0x002fc8000f8010ff */
[----:B------:R-:W-:-:S05]  /*0990*/  LEA.HI.X R7, R2, UR19, R7, 0x2, P0 ;  /* 0x0000001302077c11 */ /* 0x000fca00080f1407 */
[----:B------:R-:W2:Y:S04]  /*09a0*/  LDG.E.CONSTANT R2, desc[UR14][R6.64] ;  /* 0x0000000e06027981 */ /* 0x000ea8000c1e9900 */
[----:B------:R-:W3:Y:S04]  /*09b0*/  LDG.E.CONSTANT R4, desc[UR14][R6.64+0x400] ;  /* 0x0004000e06047981 */ /* 0x000ee8000c1e9900 */
[----:B------:R-:W4:Y:S04]  /*09c0*/  LDG.E.CONSTANT R8, desc[UR14][R6.64+0x800] ;  /* 0x0008000e06087981 */ /* 0x000f28000c1e9900 */
[----:B------:R-:W5:Y:S01]  /*09d0*/  LDG.E.CONSTANT R10, desc[UR14][R6.64+0xc00] ;  /* 0x000c000e060a7981 */ /* 0x000f62000c1e9900 */
[----:B------:R-:W-:-:S05]  /*09e0*/  IMAD R3, R0, 0x4, R3 ;  /* 0x0000000400037824 */ /* 0x000fca00078e0203 */
[----:B--2---:R1:W-:Y:S04]  /*09f0*/  STS [R3], R2 ;  /* 0x0000000203007388 */ /* 0x0043e80000000800 */
[----:B---3--:R1:W-:Y:S04]  /*0a00*/  STS [R3+0x400], R4 ;  /* 0x0004000403007388 */ /* 0x0083e80000000800 */
[----:B----4-:R1:W-:Y:S04]  /*0a10*/  STS [R3+0x800], R8 ;  /* 0x0008000803007388 */ /* 0x0103e80000000800 */
[----:B-----5:R1:W-:Y:S02]  /*0a20*/  STS [R3+0xc00], R10 ;  /* 0x000c000a03007388 */ /* 0x0203e40000000800 */
.L_x_1:
[----:B------:R-:W-:Y:S05]  /*0a30*/  BSYNC.RECONVERGENT B0 ;  /* 0x0000000000007941 */ /* 0x000fea0003800200 */
.L_x_0:
[----:B------:R-:W2:Y:S01]  /*0a40*/  LDCU UR4, c[0x0][0x3a4] ;  /* 0x00007480ff0477ac */ /* 0x000ea20008000800 */
[----:B------:R-:W-:Y:S01]  /*0a50*/  IMAD.MOV.U32 R33, RZ, RZ, RZ ;  /* 0x000000ffff217224 */ /* 0x000fe200078e00ff */
[----:B--2---:R-:W-:-:S03]  /*0a60*/  UISETP.GE.AND UP0, UPT, UR4, 0x1, UPT ;  /* 0x000000010400788c */ /* 0x004fc6000bf06270 */
[----:B------:R-:W-:Y:S01]  /*0a70*/  UMOV UR4, URZ ;  /* 0x000000ff00047c82 */ /* 0x000fe20008000000 */
[----:B------:R-:W-:Y:S06]  /*0a80*/  BAR.SYNC.DEFER_BLOCKING 0x0 ;  /* 0x0000000000007b1d */ /* 0x000fec0000010000 */
[----:B------:R-:W-:Y:S05]  /*0a90*/  BRA.U !UP0, `(.L_x_10) ;  /* 0x00000039083c7547 */ /* 0x000fea000b800000 */
[----:B------:R-:W2:Y:S01]  /*0aa0*/  S2UR UR5, SR_CgaCtaId ;  /* 0x00000000000579c3 */ /* 0x000ea20000008800 */
[----:B------:R-:W-:Y:S01]  /*0ab0*/  UMOV UR4, 0x400 ;  /* 0x0000040000047882 */ /* 0x000fe20000000000 */
[----:B------:R-:W3:Y:S01]  /*0ac0*/  LDCU UR6, c[0x0][0x3b0] ;  /* 0x00007600ff0677ac */ /* 0x000ee20008000800 */
[----:B------:R-:W-:Y:S01]  /*0ad0*/  SHF.R.S32.HI R0, RZ, 0x1f, R5 ;  /* 0x0000001fff007819 */ /* 0x000fe20000011405 */
[----:B------:R-:W-:Y:S01]  /*0ae0*/  IMAD.MOV.U32 R33, RZ, RZ, RZ ;  /* 0x000000ffff217224 */ /* 0x000fe200078e00ff */
[----:B------:R-:W-:Y:S01]  /*0af0*/  IADD3 R28, PT, PT, R5, -0x1, RZ ;  /* 0xffffffff051c7810 */ /* 0x000fe20007ffe0ff */
[----:B------:R-:W-:Y:S01]  /*0b00*/  UIADD3 UR4, UPT, UPT, UR4, 0x200, URZ ;  /* 0x0000020004047890 */ /* 0x000fe2000fffe0ff */
[----:B------:R-:W-:Y:S01]  /*0b10*/  LEA.HI R0, R0, R5, RZ, 0x2 ;  /* 0x0000000500007211 */ /* 0x000fe200078f10ff */
[----:B------:R-:W-:Y:S01]  /*0b20*/  UMOV UR9, 0xff7fffff ;  /* 0xff7fffff00097882 */ /* 0x000fe20000000000 */
[----:B01----:R-:W-:Y:S02]  /*0b30*/  LEA.HI R4, R28, 0x1, RZ, 0x1e ;  /* 0x000000011c047811 */ /* 0x003fe400078ff0ff */
[----:B------:R-:W-:-:S02]  /*0b40*/  SHF.R.S32.HI R29, RZ, 0x2, R0 ;  /* 0x00000002ff1d7819 */ /* 0x000fc40000011400 */
[C---:B------:R-:W-:Y:S02]  /*0b50*/  LOP3.LUT R3, R4.reuse, 0x7, RZ, 0xc0, !PT ;  /* 0x0000000704037812 */ /* 0x040fe400078ec0ff */
[----:B------:R-:W-:Y:S01]  /*0b60*/  LOP3.LUT R0, R4, 0x7ffffff8, RZ, 0xc0, !PT ;  /* 0x7ffffff804007812 */ /* 0x000fe200078ec0ff */
[----:B---3--:R-:W-:Y:S01]  /*0b70*/  FMUL R2, RZ, UR6 ;  /* 0x00000006ff027c20 */ /* 0x008fe20008400000 */
[----:B------:R-:W-:Y:S01]  /*0b80*/  UMOV UR6, URZ ;  /* 0x000000ff00067c82 */ /* 0x000fe20008000000 */
[----:B--2---:R-:W-:-:S03]  /*0b90*/  ULEA UR5, UR5, UR4, 0x18 ;  /* 0x0000000405057291 */ /* 0x004fc6000f8ec0ff */
[----:B------:R-:W-:-:S03]  /*0ba0*/  UMOV UR4, URZ ;  /* 0x000000ff00047c82 */ /* 0x000fc60008000000 */
[----:B------:R-:W-:Y:S01]  /*0bb0*/  LEA R31, R5, UR5, 0x7 ;  /* 0x00000005051f7c11 */ /* 0x000fe2000f8e38ff */
[----:B------:R-:W-:-:S04]  /*0bc0*/  UMOV UR5, URZ ;  /* 0x000000ff00057c82 */ /* 0x000fc80008000000 */
[----:B------:R-:W-:-:S07]  /*0bd0*/  IMAD R30, R5, 0x80, R31 ;  /* 0x00000080051e7824 */ /* 0x000fce00078e021f */
.L_x_51:
[----:B------:R-:W0:Y:S01]  /*0be0*/  LDCU UR11, c[0x0][0x3a4] ;  /* 0x00007480ff0b77ac */ /* 0x000e220008000800 */
[----:B------:R-:W-:Y:S01]  /*0bf0*/  LOP3.LUT R14, RZ, R32, RZ, 0x33, !PT ;  /* 0x00000020ff0e7212 */ /* 0x000fe200078e33ff */
[----:B------:R-:W-:Y:S01]  /*0c00*/  BSSY.RECONVERGENT B0, `(.L_x_11) ;  /* 0x0000142000007945 */ /* 0x000fe20003800200 */
[----:B------:R-:W-:Y:S01]  /*0c10*/  MOV R5, UR5 ;  /* 0x0000000500057c02 */ /* 0x000fe20008000f00 */
[----:B------:R-:W-:Y:S01]  /*0c20*/  UIADD3 UR10, UPT, UPT, UR6, 0x20, URZ ;  /* 0x00000020060a7890 */ /* 0x000fe2000fffe0ff */
[----:B------:R-:W1:Y:S03]  /*0c30*/  LDCU UR22, c[0x0][0x3a8] ;  /* 0x00007500ff1677ac */ /* 0x000e660008000800 */
[----:B------:R-:W-:Y:S01]  /*0c40*/  IMAD R14, R5, -0x20, R14 ;  /* 0xffffffe0050e7824 */ /* 0x000fe200078e020e */
[----:B------:R-:W2:Y:S01]  /*0c50*/  LDCU UR17, c[0x0][0x3a8] ;  /* 0x00007500ff1177ac */ /* 0x000ea20008000800 */
[----:B------:R-:W3:Y:S01]  /*0c60*/  LDCU.64 UR18, c[0x0][0x390] ;  /* 0x00007200ff1277ac */ /* 0x000ee20008000a00 */
[----:B0-----:R-:W-:Y:S01]  /*0c70*/  UISETP.LT.AND UP0, UPT, UR10, UR11, UPT ;  /* 0x0000000b0a00728c */ /* 0x001fe2000bf01270 */
[----:B------:R-:W0:Y:S03]  /*0c80*/  LDCU.64 UR12, c[0x0][0x388] ;  /* 0x00007100ff0c77ac */ /* 0x000e260008000a00 */
[----:B------:R-:W-:-:S04]  /*0c90*/  USEL UR11, UR10, UR11, UP0 ;  /* 0x0000000b0a0b7287 */ /* 0x000fc80008000000 */
[----:B------:R-:W-:Y:S02]  /*0ca0*/  UIADD3 UR10, UPT, UPT, UR11, -UR6, URZ ;  /* 0x800000060b0a7290 */ /* 0x000fe4000fffe0ff */
[----:B------:R-:W-:-:S04]  /*0cb0*/  VIADD R14, R14, UR11 ;  /* 0x0000000b0e0e7c36 */ /* 0x000fc80008000000 */
[----:B------:R-:W-:Y:S01]  /*0cc0*/  IMAD R17, R29, UR10, RZ ;  /* 0x0000000a1d117c24 */ /* 0x000fe2000f8e02ff */
[----:B------:R-:W-:-:S04]  /*0cd0*/  LEA.HI R13, R14, 0x1, RZ, 0x18 ;  /* 0x000000010e0d7811 */ /* 0x000fc800078fc0ff */
[----:B------:R-:W-:-:S13]  /*0ce0*/  ISETP.GE.AND P0, PT, R32, R17, PT ;  /* 0x000000112000720c */ /* 0x000fda0003f06270 */
[----:B0123--:R-:W-:Y:S05]  /*0cf0*/  @P0 BRA `(.L_x_12) ;  /* 0x0000001000c80947 */ /* 0x00ffea0003800000 */
[----:B------:R-:W-:Y:S01]  /*0d00*/  IABS R8, R29 ;  /* 0x0000001d00087213 */ /* 0x000fe20000000000 */
[----:B------:R-:W0:Y:S01]  /*0d10*/  S2R R6, SR_CgaCtaId ;  /* 0x0000000000067919 */ /* 0x000e220000008800 */
[----:B------:R-:W-:Y:S01]  /*0d20*/  MOV R5, 0x400 ;  /* 0x0000040000057802 */ /* 0x000fe20000000f00 */
[----:B------:R-:W-:Y:S01]  /*0d30*/  IMAD.MOV.U32 R10, RZ, RZ, RZ ;  /* 0x000000ffff0a7224 */ /* 0x000fe200078e00ff */
[----:B------:R-:W1:Y:S01]  /*0d40*/  I2F.RP R4, R8 ;  /* 0x0000000800047306 */ /* 0x000e620000209400 */
[----:B------:R-:W-:Y:S01]  /*0d50*/  BSSY.RECONVERGENT B1, `(.L_x_13) ;  /* 0x000002d000017945 */ /* 0x000fe20003800200 */
[----:B------:R-:W-:Y:S01]  /*0d60*/  ISETP.NE.AND P0, PT, R29, RZ, PT ;  /* 0x000000ff1d00720c */ /* 0x000fe20003f05270 */
[----:B------:R-:W-:Y:S01]  /*0d70*/  VIADD R9, R5, 0x200 ;  /* 0x0000020005097836 */ /* 0x000fe20000000000 */
[----:B------:R-:W-:-:S04]  /*0d80*/  MOV R18, R32 ;  /* 0x0000002000127202 */ /* 0x000fc80000000f00 */
[----:B-1----:R-:W1:Y:S01]  /*0d90*/  MUFU.RCP R4, R4 ;  /* 0x0000000400047308 */ /* 0x002e620000001000 */
[----:B0-----:R-:W-:Y:S01]  /*0da0*/  LEA R9, R6, R9, 0x18 ;  /* 0x0000000906097211 */ /* 0x001fe200078ec0ff */
[----:B-1----:R-:W-:-:S06]  /*0db0*/  VIADD R11, R4, 0xffffffe ;  /* 0x0ffffffe040b7836 */ /* 0x002fcc0000000000 */
[----:B------:R-:W0:Y:S02]  /*0dc0*/  F2I.FTZ.U32.TRUNC.NTZ R11, R11 ;  /* 0x0000000b000b7305 */ /* 0x000e24000021f000 */
[----:B0-----:R-:W-:-:S05]  /*0dd0*/  IADD3 R7, PT, PT, RZ, -R11, RZ ;  /* 0x8000000bff077210 */ /* 0x001fca0007ffe0ff */
[----:B------:R-:W-:-:S04]  /*0de0*/  IMAD R5, R7, R8, RZ ;  /* 0x0000000807057224 */ /* 0x000fc800078e02ff */
[----:B------:R-:W-:Y:S01]  /*0df0*/  IMAD.HI.U32 R10, R11, R5, R10 ;  /* 0x000000050b0a7227 */ /* 0x000fe200078e000a */
[----:B------:R-:W-:-:S07]  /*0e00*/  LOP3.LUT R11, RZ, R29, RZ, 0x33, !PT ;  /* 0x0000001dff0b7212 */ /* 0x000fce00078e33ff */
.L_x_14:
[-C--:B0-----:R-:W-:Y:S02]  /*0e10*/  IABS R4, R29.reuse ;  /* 0x0000001d00047213 */ /* 0x081fe40000000000 */
[----:B------:R-:W-:Y:S02]  /*0e20*/  IABS R7, R18 ;  /* 0x0000001200077213 */ /* 0x000fe40000000000 */
[-C--:B------:R-:W-:Y:S01]  /*0e30*/  IABS R15, R29.reuse ;  /* 0x0000001d000f7213 */ /* 0x080fe20000000000 */
[----:B------:R-:W-:Y:S01]  /*0e40*/  IMAD.MOV R16, RZ, RZ, -R4 ;  /* 0x000000ffff107224 */ /* 0x000fe200078e0a04 */
[----:B------:R-:W-:Y:S01]  /*0e50*/  LOP3.LUT R4, R18, R29, RZ, 0x3c, !PT ;  /* 0x0000001d12047212 */ /* 0x000fe200078e3cff */
[----:B------:R-:W-:Y:S01]  /*0e60*/  IMAD.HI.U32 R5, R10, R7, RZ ;  /* 0x000000070a057227 */ /* 0x000fe200078e00ff */
[----:B------:R-:W-:Y:S02]  /*0e70*/  MOV R12, UR17 ;  /* 0x00000011000c7c02 */ /* 0x000fe40008000f00 */
[----:B------:R-:W-:Y:S01]  /*0e80*/  ISETP.GE.AND P3, PT, R4, RZ, PT ;  /* 0x000000ff0400720c */ /* 0x000fe20003f66270 */
[----:B------:R-:W-:-:S05]  /*0e90*/  IMAD R7, R5, R16, R7 ;  /* 0x0000001005077224 */ /* 0x000fca00078e0207 */
[----:B------:R-:W-:-:S13]  /*0ea0*/  ISETP.GT.U32.AND P2, PT, R8, R7, PT ;  /* 0x000000070800720c */ /* 0x000fda0003f44070 */
[----:B------:R-:W-:Y:S01]  /*0eb0*/  @!P2 IMAD.IADD R7, R7, 0x1, -R15 ;  /* 0x000000010707a824 */ /* 0x000fe200078e0a0f */
[----:B------:R-:W-:-:S04]  /*0ec0*/  @!P2 IADD3 R5, PT, PT, R5, 0x1, RZ ;  /* 0x000000010505a810 */ /* 0x000fc80007ffe0ff */
[----:B------:R-:W-:-:S13]  /*0ed0*/  ISETP.GE.U32.AND P1, PT, R7, R8, PT ;  /* 0x000000080700720c */ /* 0x000fda0003f26070 */
[----:B------:R-:W-:-:S04]  /*0ee0*/  @P1 VIADD R5, R5, 0x1 ;  /* 0x0000000105051836 */ /* 0x000fc80000000000 */
[----:B------:R-:W-:-:S05]  /*0ef0*/  @!P3 IMAD.MOV R5, RZ, RZ, -R5 ;  /* 0x000000ffff05b224 */ /* 0x000fca00078e0a05 */
[----:B------:R-:W-:-:S05]  /*0f00*/  SEL R19, R11, R5, !P0 ;  /* 0x000000050b137207 */ /* 0x000fca0004000000 */
[----:B------:R-:W-:Y:S02]  /*0f10*/  VIADD R5, R19, UR6 ;  /* 0x0000000613057c36 */ /* 0x000fe40008000000 */
[----:B------:R-:W-:Y:S02]  /*0f20*/  IMAD.MOV R21, RZ, RZ, -R19 ;  /* 0x000000ffff157224 */ /* 0x000fe400078e0a13 */
[----:B------:R-:W-:Y:S02]  /*0f30*/  IMAD R5, R5, R12, RZ ;  /* 0x0000000c05057224 */ /* 0x000fe400078e02ff */
[----:B------:R-:W-:-:S03]  /*0f40*/  IMAD R21, R29, R21, R18 ;  /* 0x000000151d157224 */ /* 0x000fc600078e0212 */
[----:B------:R-:W-:-:S04]  /*0f50*/  IADD3 R6, P1, PT, R5, UR8, RZ ;  /* 0x0000000805067c10 */ /* 0x000fc8000ff3e0ff */
[----:B------:R-:W-:Y:S02]  /*0f60*/  LEA.HI.X.SX32 R5, R5, UR16, 0x1, P1 ;  /* 0x0000001005057c11 */ /* 0x000fe400088f0eff */
[----:B------:R-:W-:-:S04]  /*0f70*/  LEA R4, P1, R6, UR12, 0x2 ;  /* 0x0000000c06047c11 */ /* 0x000fc8000f8210ff */
[----:B------:R-:W-:-:S03]  /*0f80*/  LEA.HI.X R5, R6, UR13, R5, 0x2, P1 ;  /* 0x0000000d06057c11 */ /* 0x000fc600088f1405 */
[----:B------:R-:W-:-:S06]  /*0f90*/  IMAD.WIDE.U32 R4, R21, 0x10, R4 ;  /* 0x0000001015047825 */ /* 0x000fcc00078e0004 */
[----:B------:R-:W2:Y:S01]  /*0fa0*/  LDG.E.128.CONSTANT R4, desc[UR14][R4.64] ;  /* 0x0000000e04047981 */ /* 0x000ea2000c1e9d00 */
[----:B------:R-:W-:Y:S02]  /*0fb0*/  IMAD R20, R19, R12, RZ ;  /* 0x0000000c13147224 */ /* 0x000fe400078e02ff */
[----:B------:R-:W-:-:S03]  /*0fc0*/  VIADD R18, R18, 0x100 ;  /* 0x0000010012127836 */ /* 0x000fc60000000000 */
[----:B------:R-:W-:Y:S02]  /*0fd0*/  LEA R20, R20, R9, 0x2 ;  /* 0x0000000914147211 */ /* 0x000fe400078e10ff */
[----:B------:R-:W-:-:S03]  /*0fe0*/  ISETP.GE.AND P1, PT, R18, R17, PT ;  /* 0x000000111200720c */ /* 0x000fc60003f26270 */
[----:B------:R-:W-:-:S05]  /*0ff0*/  IMAD R20, R21, 0x10, R20 ;  /* 0x0000001015147824 */ /* 0x000fca00078e0214 */
[----:B--2---:R0:W-:Y:S05]  /*1000*/  STS.128 [R20], R4 ;  /* 0x0000000414007388 */ /* 0x0041ea0000000c00 */
[----:B------:R-:W-:Y:S05]  /*1010*/  @!P1 BRA `(.L_x_14) ;  /* 0xfffffffc007c9947 */ /* 0x000fea000383ffff */
[----:B------:R-:W-:Y:S05]  /*1020*/  BSYNC.RECONVERGENT B1 ;  /* 0x0000000000017941 */ /* 0x000fea0003800200 */
.L_x_13:
[----:B0-----:R-:W-:Y:S01]  /*1030*/  IADD3 R4, PT, PT, -R32, R17, RZ ;  /* 0x0000001120047210 */ /* 0x001fe20007ffe1ff */
[----:B------:R-:W-:Y:S01]  /*1040*/  BSSY.RECONVERGENT B1, `(.L_x_15) ;  /* 0x000008d000017945 */ /* 0x000fe20003800200 */
[----:B------:R-:W-:Y:S01]  /*1050*/  PLOP3.LUT P0, PT, PT, PT, PT, 0x80, 0x8 ;  /* 0x000000000008781c */ /* 0x000fe20003f0f070 */
[----:B------:R-:W-:Y:S01]  /*1060*/  IMAD.MOV.U32 R18, RZ, RZ, R32 ;  /* 0x000000ffff127224 */ /* 0x000fe200078e0020 */
[----:B------:R-:W-:-:S13]  /*1070*/  ISETP.GT.AND P1, PT, R4, 0x300, PT ;  /* 0x000003000400780c */ /* 0x000fda0003f24270 */
[----:B------:R-:W-:Y:S05]  /*1080*/  @!P1 BRA `(.L_x_16) ;  /* 0x0000000800209947 */ /* 0x000fea0003800000 */
[----:B------:R-:W0:Y:S01]  /*1090*/  I2F.RP R4, R15 ;  /* 0x0000000f00047306 */ /* 0x000e220000209400 */
[----:B------:R-:W-:Y:S01]  /*10a0*/  IMAD.MOV.U32 R8, RZ, RZ, RZ ;  /* 0x000000ffff087224 */ /* 0x000fe200078e00ff */
[----:B------:R-:W-:Y:S01]  /*10b0*/  PLOP3.LUT P0, PT, PT, PT, PT, 0x8, 0x80 ;  /* 0x000000000080781c */ /* 0x000fe20003f0e170 */
[----:B------:R-:W-:-:S05]  /*10c0*/  IMAD.MOV.U32 R10, RZ, RZ, R15 ;  /* 0x000000ffff0a7224 */ /* 0x000fca00078e000f */
[----:B0-----:R-:W0:Y:S02]  /*10d0*/  MUFU.RCP R4, R4 ;  /* 0x0000000400047308 */ /* 0x001e240000001000 */
[----:B0-----:R-:W-:-:S06]  /*10e0*/  VIADD R9, R4, 0xffffffe ;  /* 0x0ffffffe04097836 */ /* 0x001fcc0000000000 */
[----:B------:R-:W0:Y:S02]  /*10f0*/  F2I.FTZ.U32.TRUNC.NTZ R9, R9 ;  /* 0x0000000900097305 */ /* 0x000e24000021f000 */
[----:B0-----:R-:W-:-:S05]  /*1100*/  IADD3 R6, PT, PT, RZ, -R9, RZ ;  /* 0x80000009ff067210 */ /* 0x001fca0007ffe0ff */
[----:B------:R-:W-:-:S04]  /*1110*/  IMAD R5, R6, R15, RZ ;  /* 0x0000000f06057224 */ /* 0x000fc800078e02ff */
[----:B------:R-:W-:-:S07]  /*1120*/  IMAD.HI.U32 R8, R9, R5, R8 ;  /* 0x0000000509087227 */ /* 0x000fce00078e0008 */
.L_x_17:
[----:B0-----:R-:W-:Y:S01]  /*1130*/  IABS R5, R18 ;  /* 0x0000001200057213 */ /* 0x001fe20000000000 */
[----:B------:R-:W-:Y:S01]  /*1140*/  IMAD.U32 R12, RZ, RZ, UR22 ;  /* 0x00000016ff0c7e24 */ /* 0x000fe2000f8e00ff */
[-C--:B------:R-:W-:Y:S02]  /*1150*/  IABS R4, R29.reuse ;  /* 0x0000001d00047213 */ /* 0x080fe40000000000 */
[----:B------:R-:W-:Y:S02]  /*1160*/  IABS R15, R29 ;  /* 0x0000001d000f7213 */ /* 0x000fe40000000000 */
[----:B------:R-:W-:Y:S01]  /*1170*/  IADD3 R16, PT, PT, RZ, -R4, RZ ;  /* 0x80000004ff107210 */ /* 0x000fe20007ffe0ff */
[----:B------:R-:W-:Y:S01]  /*1180*/  IMAD.HI.U32 R4, R8, R5, RZ ;  /* 0x0000000508047227 */ /* 0x000fe200078e00ff */
[----:B------:R-:W-:-:S03]  /*1190*/  LOP3.LUT R9, RZ, R29, RZ, 0x33, !PT ;  /* 0x0000001dff097212 */ /* 0x000fc600078e33ff */
[----:B------:R-:W-:-:S05]  /*11a0*/  IMAD R5, R4, R16, R5 ;  /* 0x0000001004057224 */ /* 0x000fca00078e0205 */
[----:B------:R-:W-:-:S13]  /*11b0*/  ISETP.GT.U32.AND P2, PT, R10, R5, PT ;  /* 0x000000050a00720c */ /* 0x000fda0003f44070 */
[----:B------:R-:W-:Y:S02]  /*11c0*/  @!P2 IMAD.IADD R5, R5, 0x1, -R15 ;  /* 0x000000010505a824 */ /* 0x000fe400078e0a0f */
[----:B------:R-:W-:-:S03]  /*11d0*/  @!P2 VIADD R4, R4, 0x1 ;  /* 0x000000010404a836 */ /* 0x000fc60000000000 */
[----:B------:R-:W-:Y:S02]  /*11e0*/  ISETP.GE.U32.AND P1, PT, R5, R10, PT ;  /* 0x0000000a0500720c */ /* 0x000fe40003f26070 */
[----:B------:R-:W-:-:S04]  /*11f0*/  LOP3.LUT R5, R18, R29, RZ, 0x3c, !PT ;  /* 0x0000001d12057212 */ /* 0x000fc800078e3cff */
[----:B------:R-:W-:-:S07]  /*1200*/  ISETP.GE.AND P3, PT, R5, RZ, PT ;  /* 0x000000ff0500720c */ /* 0x000fce0003f66270 */
[----:B------:R-:W-:Y:S02]  /*1210*/  @P1 IADD3 R4, PT, PT, R4, 0x1, RZ ;  /* 0x0000000104041810 */ /* 0x000fe40007ffe0ff */
[----:B------:R-:W-:-:S04]  /*1220*/  ISETP.NE.AND P1, PT, R29, RZ, PT ;  /* 0x000000ff1d00720c */ /* 0x000fc80003f25270 */
[----:B------:R-:W-:-:S05]  /*1230*/  @!P3 IMAD.MOV R4, RZ, RZ, -R4 ;  /* 0x000000ffff04b224 */ /* 0x000fca00078e0a04 */
[----:B------:R-:W-:-:S04]  /*1240*/  SEL R19, R9, R4, !P1 ;  /* 0x0000000409137207 */ /* 0x000fc80004800000 */
[----:B------:R-:W-:Y:S01]  /*1250*/  IADD3 R5, PT, PT, R19, UR6, RZ ;  /* 0x0000000613057c10 */ /* 0x000fe2000fffe0ff */
[----:B------:R-:W-:-:S04]  /*1260*/  IMAD.MOV R21, RZ, RZ, -R19 ;  /* 0x000000ffff157224 */ /* 0x000fc800078e0a13 */
        /* <DEDUP_REMOVED lines=8> */
[----:B------:R-:W0:Y:S01]  /*12f0*/  I2F.RP R20, R15 ;  /* 0x0000000f00147306 */ /* 0x000e220000209400 */
[----:B------:R-:W-:-:S04]  /*1300*/  IMAD R8, R19, R12, RZ ;  /* 0x0000000c13087224 */ /* 0x000fc800078e02ff */
[----:B------:R-:W-:-:S04]  /*1310*/  IMAD R8, R8, 0x4, R31 ;  /* 0x0000000408087824 */ /* 0x000fc800078e021f */
[----:B------:R-:W-:Y:S01]  /*1320*/  IMAD R21, R21, 0x10, R8 ;  /* 0x0000001015157824 */ /* 0x000fe200078e0208 */
[----:B0-----:R-:W0:Y:S02]  /*1330*/  MUFU.RCP R20, R20 ;  /* 0x0000001400147308 */ /* 0x001e240000001000 */
[----:B0-----:R-:W-:Y:S02]  /*1340*/  VIADD R10, R20, 0xffffffe ;  /* 0x0ffffffe140a7836 */ /* 0x001fe40000000000 */
[----:B------:R-:W-:-:S04]  /*1350*/  VIADD R20, R18, 0x100 ;  /* 0x0000010012147836 */ /* 0x000fc80000000000 */
[----:B------:R0:W1:Y:S02]  /*1360*/  F2I.FTZ.U32.TRUNC.NTZ R11, R10 ;  /* 0x0000000a000b7305 */ /* 0x000064000021f000 */
[----:B0-----:R-:W-:Y:S01]  /*1370*/  HFMA2 R10, -RZ, RZ, 0, 0 ;  /* 0x00000000ff0a7431 */ /* 0x001fe200000001ff */
[----:B-1----:R-:W-:-:S05]  /*1380*/  IADD3 R22, PT, PT, RZ, -R11, RZ ;  /* 0x8000000bff167210 */ /* 0x002fca0007ffe0ff */
[----:B------:R-:W-:-:S04]  /*1390*/  IMAD R19, R22, R15, RZ ;  /* 0x0000000f16137224 */ /* 0x000fc800078e02ff */
[----:B------:R-:W-:Y:S01]  /*13a0*/  IMAD.HI.U32 R8, R11, R19, R10 ;  /* 0x000000130b087227 */ /* 0x000fe200078e000a */
[----:B------:R-:W-:-:S03]  /*13b0*/  IABS R19, R20 ;  /* 0x0000001400137213 */ /* 0x000fc60000000000 */
[----:B------:R-:W-:Y:S02]  /*13c0*/  IMAD.MOV.U32 R10, RZ, RZ, R15 ;  /* 0x000000ffff0a7224 */ /* 0x000fe400078e000f */
[----:B------:R-:W-:-:S04]  /*13d0*/  IMAD.HI.U32 R11, R8, R19, RZ ;  /* 0x00000013080b7227 */ /* 0x000fc800078e00ff */
[----:B------:R-:W-:-:S05]  /*13e0*/  IMAD R19, R11, R16, R19 ;  /* 0x000000100b137224 */ /* 0x000fca00078e0213 */
[----:B------:R-:W-:-:S13]  /*13f0*/  ISETP.GT.U32.AND P3, PT, R10, R19, PT ;  /* 0x000000130a00720c */ /* 0x000fda0003f64070 */
[----:B------:R-:W-:Y:S01]  /*1400*/  @!P3 IADD3 R19, PT, PT, R19, -R15, RZ ;  /* 0x8000000f1313b210 */ /* 0x000fe20007ffe0ff */
[----:B------:R-:W-:-:S03]  /*1410*/  @!P3 VIADD R11, R11, 0x1 ;  /* 0x000000010b0bb836 */ /* 0x000fc60000000000 */
[----:B------:R-:W-:Y:S02]  /*1420*/  ISETP.GE.U32.AND P2, PT, R19, R10, PT ;  /* 0x0000000a1300720c */ /* 0x000fe40003f46070 */
[----:B------:R-:W-:-:S04]  /*1430*/  LOP3.LUT R19, R20, R29, RZ, 0x3c, !PT ;  /* 0x0000001d14137212 */ /* 0x000fc800078e3cff */
[----:B------:R-:W-:-:S07]  /*1440*/  ISETP.GE.AND P4, PT, R19, RZ, PT ;  /* 0x000000ff1300720c */ /* 0x000fce0003f86270 */
[----:B------:R-:W-:-:S06]  /*1450*/  @P2 VIADD R11, R11, 0x1 ;  /* 0x000000010b0b2836 */ /* 0x000fcc0000000000 */
[----:B------:R-:W-:-:S04]  /*1460*/  @!P4 IADD3 R11, PT, PT, -R11, RZ, RZ ;  /* 0x000000ff0b0bc210 */ /* 0x000fc80007ffe1ff */
[----:B------:R-:W-:-:S05]  /*1470*/  SEL R11, R9, R11, !P1 ;  /* 0x0000000b090b7207 */ /* 0x000fca0004800000 */
[----:B------:R-:W-:-:S04]  /*1480*/  IMAD.MOV R19, RZ, RZ, -R11 ;  /* 0x000000ffff137224 */ /* 0x000fc800078e0a0b */
[----:B------:R-:W-:Y:S01]  /*1490*/  IMAD R19, R29, R19, R20 ;  /* 0x000000131d137224 */ /* 0x000fe200078e0214 */
[----:B--2---:R0:W-:Y:S02]  /*14a0*/  STS.128 [R21], R4 ;  /* 0x0000000415007388 */ /* 0x0041e40000000c00 */
[----:B0-----:R-:W-:-:S04]  /*14b0*/  VIADD R5, R11, UR6 ;  /* 0x000000060b057c36 */ /* 0x001fc80008000000 */
[----:B------:R-:W-:-:S05]  /*14c0*/  IMAD R5, R5, R12, RZ ;  /* 0x0000000c05057224 */ /* 0x000fca00078e02ff */
[----:B------:R-:W-:-:S04]  /*14d0*/  IADD3 R6, P2, PT, R5, UR8, RZ ;  /* 0x0000000805067c10 */ /* 0x000fc8000ff5e0ff */
[----:B------:R-:W-:Y:S02]  /*14e0*/  LEA.HI.X.SX32 R5, R5, UR16, 0x1, P2 ;  /* 0x0000001005057c11 */ /* 0x000fe400090f0eff */
[----:B------:R-:W-:-:S04]  /*14f0*/  LEA R4, P2, R6, UR18, 0x2 ;  /* 0x0000001206047c11 */ /* 0x000fc8000f8410ff */
[----:B------:R-:W-:-:S03]  /*1500*/  LEA.HI.X R5, R6, UR19, R5, 0x2, P2 ;  /* 0x0000001306057c11 */ /* 0x000fc600090f1405 */
[----:B------:R-:W-:-:S06]  /*1510*/  IMAD.WIDE.U32 R4, R19, 0x10, R4 ;  /* 0x0000001013047825 */ /* 0x000fcc00078e0004 */
[----:B------:R-:W2:Y:S01]  /*1520*/  LDG.E.128.CONSTANT R4, desc[UR14][R4.64] ;  /* 0x0000000e04047981 */ /* 0x000ea2000c1e9d00 */
[----:B------:R-:W-:-:S05]  /*1530*/  IMAD R20, R11, R12, RZ ;  /* 0x0000000c0b147224 */ /* 0x000fca00078e02ff */
[----:B------:R-:W-:-:S05]  /*1540*/  LEA R20, R20, R31, 0x2 ;  /* 0x0000001f14147211 */ /* 0x000fca00078e10ff */
[----:B------:R-:W-:Y:S02]  /*1550*/  IMAD R19, R19, 0x10, R20 ;  /* 0x0000001013137824 */ /* 0x000fe400078e0214 */
[----:B------:R-:W-:-:S05]  /*1560*/  VIADD R20, R18, 0x200 ;  /* 0x0000020012147836 */ /* 0x000fca0000000000 */
[----:B------:R-:W-:-:S05]  /*1570*/  IABS R21, R20 ;  /* 0x0000001400157213 */ /* 0x000fca0000000000 */
        /* <DEDUP_REMOVED lines=10> */
[----:B------:R-:W-:Y:S01]  /*1620*/  SEL R11, R9, R11, !P1 ;  /* 0x0000000b090b7207 */ /* 0x000fe20004800000 */
[----:B--2---:R0:W-:Y:S04]  /*1630*/  STS.128 [R19], R4 ;  /* 0x0000000413007388 */ /* 0x0041e80000000c00 */
[----:B0-----:R-:W-:Y:S02]  /*1640*/  VIADD R5, R11, UR6 ;  /* 0x000000060b057c36 */ /* 0x001fe40008000000 */
        /* <DEDUP_REMOVED lines=22> */
[----:B------:R-:W-:-:S06]  /*17b0*/  @P2 IADD3 R11, PT, PT, R11, 0x1, RZ ;  /* 0x000000010b0b2810 */ /* 0x000fcc0007ffe0ff */
[----:B------:R-:W-:-:S05]  /*17c0*/  @!P4 IMAD.MOV R11, RZ, RZ, -R11 ;  /* 0x000000ffff0bc224 */ /* 0x000fca00078e0a0b */
[----:B------:R-:W-:-:S05]  /*17d0*/  SEL R9, R9, R11, !P1 ;  /* 0x0000000b09097207 */ /* 0x000fca0004800000 */
[----:B------:R-:W-:-:S04]  /*17e0*/  IMAD.MOV R11, RZ, RZ, -R9 ;  /* 0x000000ffff0b7224 */ /* 0x000fc800078e0a09 */
[----:B------:R-:W-:Y:S01]  /*17f0*/  IMAD R11, R29, R11, R20 ;  /* 0x0000000b1d0b7224 */ /* 0x000fe200078e0214 */
[----:B--2---:R0:W-:Y:S02]  /*1800*/  STS.128 [R19], R4 ;  /* 0x0000000413007388 */ /* 0x0041e40000000c00 */
[----:B0-----:R-:W-:-:S05]  /*1810*/  IADD3 R5, PT, PT, R9, UR6, RZ ;  /* 0x0000000609057c10 */ /* 0x001fca000fffe0ff */
[----:B------:R-:W-:-:S05]  /*1820*/  IMAD R5, R5, R12, RZ ;  /* 0x0000000c05057224 */ /* 0x000fca00078e02ff */
[----:B------:R-:W-:-:S04]  /*1830*/  IADD3 R6, P1, PT, R5, UR8, RZ ;  /* 0x0000000805067c10 */ /* 0x000fc8000ff3e0ff */
[----:B------:R-:W-:Y:S02]  /*1840*/  LEA.HI.X.SX32 R5, R5, UR16, 0x1, P1 ;  /* 0x0000001005057c11 */ /* 0x000fe400088f0eff */
[----:B------:R-:W-:-:S04]  /*1850*/  LEA R4, P1, R6, UR18, 0x2 ;  /* 0x0000001206047c11 */ /* 0x000fc8000f8210ff */
[----:B------:R-:W-:-:S03]  /*1860*/  LEA.HI.X R5, R6, UR19, R5, 0x2, P1 ;  /* 0x0000001306057c11 */ /* 0x000fc600088f1405 */
[----:B------:R-:W-:-:S06]  /*1870*/  IMAD.WIDE.U32 R4, R11, 0x10, R4 ;  /* 0x000000100b047825 */ /* 0x000fcc00078e0004 */
[----:B------:R-:W2:Y:S01]  /*1880*/  LDG.E.128.CONSTANT R4, desc[UR14][R4.64] ;  /* 0x0000000e04047981 */ /* 0x000ea2000c1e9d00 */
[----:B------:R-:W-:Y:S01]  /*1890*/  IMAD R20, R9, R12, RZ ;  /* 0x0000000c09147224 */ /* 0x000fe200078e02ff */
[----:B------:R-:W-:Y:S01]  /*18a0*/  IADD3 R9, PT, PT, R17, -0x300, RZ ;  /* 0xfffffd0011097810 */ /* 0x000fe20007ffe0ff */
[----:B------:R-:W-:-:S03]  /*18b0*/  VIADD R18, R18, 0x400 ;  /* 0x0000040012127836 */ /* 0x000fc60000000000 */
[----:B------:R-:W-:Y:S02]  /*18c0*/  LEA R20, R20, R31, 0x2 ;  /* 0x0000001f14147211 */ /* 0x000fe400078e10ff */
[----:B------:R-:W-:-:S03]  /*18d0*/  ISETP.GE.AND P1, PT, R18, R9, PT ;  /* 0x000000091200720c */ /* 0x000fc60003f26270 */
[----:B------:R-:W-:-:S05]  /*18e0*/  IMAD R20, R11, 0x10, R20 ;  /* 0x000000100b147824 */ /* 0x000fca00078e0214 */
[----:B--2---:R0:W-:Y:S05]  /*18f0*/  STS.128 [R20], R4 ;  /* 0x0000000414007388 */ /* 0x0041ea0000000c00 */
[----:B------:R-:W-:Y:S05]  /*1900*/  @!P1 BRA `(.L_x_17) ;  /* 0xfffffff800089947 */ /* 0x000fea000383ffff */
.L_x_16:
[----:B------:R-:W-:Y:S05]  /*1910*/  BSYNC.RECONVERGENT B1 ;  /* 0x0000000000017941 */ /* 0x000fea0003800200 */
.L_x_15:
[----:B0-----:R-:W-:Y:S01]  /*1920*/  IADD3 R4, PT, PT, R17, -R18, RZ ;  /* 0x8000001211047210 */ /* 0x001fe20007ffe0ff */
[----:B------:R-:W-:Y:S03]  /*1930*/  BSSY.RECONVERGENT B1, `(.L_x_18) ;  /* 0x0000046000017945 */ /* 0x000fe60003800200 */
[----:B------:R-:W-:-:S13]  /*1940*/  ISETP.GT.AND P1, PT, R4, 0x100, PT ;  /* 0x000001000400780c */ /* 0x000fda0003f24270 */
[----:B------:R-:W-:Y:S05]  /*1950*/  @!P1 BRA `(.L_x_19) ;  /* 0x00000004000c9947 */ /* 0x000fea0003800000 */
[----:B------:R-:W0:Y:S01]  /*1960*/  I2F.RP R6, R15 ;  /* 0x0000000f00067306 */ /* 0x000e220000209400 */
[----:B------:R-:W-:Y:S01]  /*1970*/  IABS R8, R18 ;  /* 0x0000001200087213 */ /* 0x000fe20000000000 */
[----:B------:R-:W-:Y:S01]  /*1980*/  VIADD R20, R18, 0x100 ;  /* 0x0000010012147836 */ /* 0x000fe20000000000 */
[----:B------:R-:W1:Y:S05]  /*1990*/  LDCU.64 UR20, c[0x0][0x390] ;  /* 0x00007200ff1477ac */ /* 0x000e6a0008000a00 */
[----:B0-----:R-:W0:Y:S02]  /*19a0*/  MUFU.RCP R6, R6 ;  /* 0x0000000600067308 */ /* 0x001e240000001000 */
[----:B0-----:R-:W-:Y:S01]  /*19b0*/  VIADD R7, R6, 0xffffffe ;  /* 0x0ffffffe06077836 */ /* 0x001fe20000000000 */
[----:B------:R-:W-:-:S05]  /*19c0*/  IABS R6, R20 ;  /* 0x0000001400067213 */ /* 0x000fca0000000000 */
[----:B------:R-:W0:Y:S02]  /*19d0*/  F2I.FTZ.U32.TRUNC.NTZ R5, R7 ;  /* 0x0000000700057305 */ /* 0x000e24000021f000 */
[----:B0-----:R-:W-:-:S05]  /*19e0*/  IADD3 R4, PT, PT, RZ, -R5, RZ ;  /* 0x80000005ff047210 */ /* 0x001fca0007ffe0ff */
[----:B------:R-:W-:Y:S01]  /*19f0*/  IMAD R9, R4, R15, RZ ;  /* 0x0000000f04097224 */ /* 0x000fe200078e02ff */
[----:B------:R-:W-:-:S05]  /*1a00*/  MOV R4, RZ ;  /* 0x000000ff00047202 */ /* 0x000fca0000000f00 */
[----:B------:R-:W-:-:S04]  /*1a10*/  IMAD.HI.U32 R9, R5, R9, R4 ;  /* 0x0000000905097227 */ /* 0x000fc800078e0004 */
[----:B------:R-:W-:Y:S02]  /*1a20*/  IMAD.MOV.U32 R4, RZ, RZ, R8 ;  /* 0x000000ffff047224 */ /* 0x000fe400078e0008 */
[----:B------:R-:W-:-:S04]  /*1a30*/  IMAD.HI.U32 R7, R9, R6, RZ ;  /* 0x0000000609077227 */ /* 0x000fc800078e00ff */
[----:B------:R-:W-:-:S04]  /*1a40*/  IMAD.HI.U32 R5, R9, R4, RZ ;  /* 0x0000000409057227 */ /* 0x000fc800078e00ff */
[-C--:B------:R-:W-:Y:S02]  /*1a50*/  IMAD R4, R5, R16.reuse, R4 ;  /* 0x0000001005047224 */ /* 0x080fe400078e0204 */
[----:B------:R-:W-:-:S03]  /*1a60*/  IMAD R6, R7, R16, R6 ;  /* 0x0000001007067224 */ /* 0x000fc600078e0206 */
[C---:B------:R-:W-:Y:S02]  /*1a70*/  ISETP.GT.U32.AND P4, PT, R15.reuse, R4, PT ;  /* 0x000000040f00720c */ /* 0x040fe40003f84070 */
[----:B------:R-:W-:-:S11]  /*1a80*/  ISETP.GT.U32.AND P2, PT, R15, R6, PT ;  /* 0x000000060f00720c */ /* 0x000fd60003f44070 */
[-C--:B------:R-:W-:Y:S02]  /*1a90*/  @!P4 IADD3 R4, PT, PT, R4, -R15.reuse, RZ ;  /* 0x8000000f0404c210 */ /* 0x080fe40007ffe0ff */
[----:B------:R-:W-:Y:S01]  /*1aa0*/  @!P2 IMAD.IADD R6, R6, 0x1, -R15 ;  /* 0x000000010606a824 */ /* 0x000fe200078e0a0f */
[----:B------:R-:W-:Y:S02]  /*1ab0*/  @!P4 IADD3 R5, PT, PT, R5, 0x1, RZ ;  /* 0x000000010505c810 */ /* 0x000fe40007ffe0ff */
[----:B------:R-:W-:Y:S02]  /*1ac0*/  ISETP.GE.U32.AND P3, PT, R4, R15, PT ;  /* 0x0000000f0400720c */ /* 0x000fe40003f66070 */
[----:B------:R-:W-:Y:S02]  /*1ad0*/  LOP3.LUT R4, R18, R29, RZ, 0x3c, !PT ;  /* 0x0000001d12047212 */ /* 0x000fe400078e3cff */
[----:B------:R-:W-:Y:S02]  /*1ae0*/  ISETP.GE.U32.AND P0, PT, R6, R15, PT ;  /* 0x0000000f0600720c */ /* 0x000fe40003f06070 */
[----:B------:R-:W-:-:S02]  /*1af0*/  ISETP.GE.AND P1, PT, R4, RZ, PT ;  /* 0x000000ff0400720c */ /* 0x000fc40003f26270 */
[-C--:B------:R-:W-:Y:S02]  /*1b00*/  LOP3.LUT R4, R20, R29.reuse, RZ, 0x3c, !PT ;  /* 0x0000001d14047212 */ /* 0x080fe400078e3cff */
[----:B------:R-:W-:Y:S02]  /*1b10*/  @!P2 IADD3 R7, PT, PT, R7, 0x1, RZ ;  /* 0x000000010707a810 */ /* 0x000fe40007ffe0ff */
[----:B------:R-:W-:Y:S01]  /*1b20*/  ISETP.NE.AND P2, PT, R29, RZ, PT ;  /* 0x000000ff1d00720c */ /* 0x000fe20003f45270 */
[----:B------:R-:W-:Y:S01]  /*1b30*/  @P3 VIADD R5, R5, 0x1 ;  /* 0x0000000105053836 */ /* 0x000fe20000000000 */
[----:B------:R-:W-:Y:S02]  /*1b40*/  ISETP.GE.AND P3, PT, R4, RZ, PT ;  /* 0x000000ff0400720c */ /* 0x000fe40003f66270 */
[----:B------:R-:W-:Y:S01]  /*1b50*/  LOP3.LUT R4, RZ, R29, RZ, 0x33, !PT ;  /* 0x0000001dff047212 */ /* 0x000fe200078e33ff */
[----:B------:R-:W-:Y:S02]  /*1b60*/  @P0 VIADD R7, R7, 0x1 ;  /* 0x0000000107070836 */ /* 0x000fe40000000000 */
[----:B------:R-:W-:-:S04]  /*1b70*/  @!P1 IADD3 R5, PT, PT, -R5, RZ, RZ ;  /* 0x000000ff05059210 */ /* 0x000fc80007ffe1ff */
[----:B------:R-:W-:-:S04]  /*1b80*/  SEL R9, R4, R5, !P2 ;  /* 0x0000000504097207 */ /* 0x000fc80005000000 */
[----:B------:R-:W-:Y:S01]  /*1b90*/  @!P3 IMAD.MOV R7, RZ, RZ, -R7 ;  /* 0x000000ffff07b224 */ /* 0x000fe200078e0a07 */
[C---:B------:R-:W-:Y:S01]  /*1ba0*/  IADD3 R5, PT, PT, R9.reuse, UR6, RZ ;  /* 0x0000000609057c10 */ /* 0x040fe2000fffe0ff */
[CC--:B------:R-:W-:Y:S01]  /*1bb0*/  IMAD R10, R9.reuse, R12.reuse, RZ ;  /* 0x0000000c090a7224 */ /* 0x0c0fe200078e02ff */
[----:B------:R-:W-:Y:S02]  /*1bc0*/  IADD3 R19, PT, PT, -R9, RZ, RZ ;  /* 0x000000ff09137210 */ /* 0x000fe40007ffe1ff */
[----:B------:R-:W-:Y:S01]  /*1bd0*/  SEL R7, R4, R7, !P2 ;  /* 0x0000000704077207 */ /* 0x000fe20005000000 */
[----:B------:R-:W-:Y:S02]  /*1be0*/  IMAD R5, R5, R12, RZ ;  /* 0x0000000c05057224 */ /* 0x000fe400078e02ff */
[----:B------:R-:W-:Y:S02]  /*1bf0*/  IMAD R19, R29, R19, R18 ;  /* 0x000000131d137224 */ /* 0x000fe400078e0212 */
[----:B------:R-:W-:Y:S01]  /*1c00*/  VIADD R11, R7, UR6 ;  /* 0x00000006070b7c36 */ /* 0x000fe20008000000 */
[----:B------:R-:W-:Y:S01]  /*1c10*/  IADD3 R8, P0, PT, R5, UR8, RZ ;  /* 0x0000000805087c10 */ /* 0x000fe2000ff1e0ff */
[----:B------:R-:W-:-:S02]  /*1c20*/  IMAD.MOV R21, RZ, RZ, -R7 ;  /* 0x000000ffff157224 */ /* 0x000fc400078e0a07 */
[-C--:B------:R-:W-:Y:S01]  /*1c30*/  IMAD R11, R11, R12.reuse, RZ ;  /* 0x0000000c0b0b7224 */ /* 0x080fe200078e02ff */
[----:B------:R-:W-:Y:S01]  /*1c40*/  LEA.HI.X.SX32 R5, R5, UR16, 0x1, P0 ;  /* 0x0000001005057c11 */ /* 0x000fe200080f0eff */
[----:B------:R-:W-:Y:S01]  /*1c50*/  IMAD R21, R29, R21, R20 ;  /* 0x000000151d157224 */ /* 0x000fe200078e0214 */
[C---:B-1----:R-:W-:Y:S01]  /*1c60*/  LEA R4, P0, R8.reuse, UR20, 0x2 ;  /* 0x0000001408047c11 */ /* 0x042fe2000f8010ff */
[----:B------:R-:W-:Y:S01]  /*1c70*/  IMAD R18, R7, R12, RZ ;  /* 0x0000000c07127224 */ /* 0x000fe200078e02ff */
[C---:B------:R-:W-:Y:S02]  /*1c80*/  IADD3 R6, P1, PT, R11.reuse, UR8, RZ ;  /* 0x000000080b067c10 */ /* 0x040fe4000ff3e0ff */
[----:B------:R-:W-:Y:S01]  /*1c90*/  LEA.HI.X R5, R8, UR21, R5, 0x2, P0 ;  /* 0x0000001508057c11 */ /* 0x000fe200080f1405 */
[----:B------:R-:W-:Y:S01]  /*1ca0*/  IMAD R18, R18, 0x4, R31 ;  /* 0x0000000412127824 */ /* 0x000fe200078e021f */
[----:B------:R-:W-:Y:S02]  /*1cb0*/  LEA.HI.X.SX32 R11, R11, UR16, 0x1, P1 ;  /* 0x000000100b0b7c11 */ /* 0x000fe400088f0eff */
[----:B------:R-:W-:Y:S01]  /*1cc0*/  LEA R8, P0, R6, UR20, 0x2 ;  /* 0x0000001406087c11 */ /* 0x000fe2000f8010ff */
[----:B------:R-:W-:-:S03]  /*1cd0*/  IMAD.WIDE.U32 R4, R19, 0x10, R4 ;  /* 0x0000001013047825 */ /* 0x000fc600078e0004 */
[----:B------:R-:W-:Y:S02]  /*1ce0*/  LEA.HI.X R9, R6, UR21, R11, 0x2, P0 ;  /* 0x0000001506097c11 */ /* 0x000fe400080f140b */
[----:B------:R-:W-:Y:S01]  /*1cf0*/  LEA R6, R10, R31, 0x2 ;  /* 0x0000001f0a067211 */ /* 0x000fe200078e10ff */
[----:B------:R-:W-:-:S03]  /*1d00*/  IMAD.WIDE.U32 R8, R21, 0x10, R8 ;  /* 0x0000001015087825 */ /* 0x000fc600078e0008 */
[----:B------:R-:W-:Y:S02]  /*1d10*/  LEA R19, R19, R6, 0x4 ;  /* 0x0000000613137211 */ /* 0x000fe400078e20ff */
[----:B------:R-:W2:Y:S01]  /*1d20*/  LDG.E.128.CONSTANT R4, desc[UR14][R4.64] ;  /* 0x0000000e04047981 */ /* 0x000ea2000c1e9d00 */
[----:B------:R-:W-:-:S03]  /*1d30*/  IMAD R21, R21, 0x10, R18 ;  /* 0x0000001015157824 */ /* 0x000fc600078e0212 */
[----:B------:R-:W3:Y:S01]  /*1d40*/  LDG.E.128.CONSTANT R8, desc[UR14][R8.64] ;  /* 0x0000000e08087981 */ /* 0x000ee2000c1e9d00 */
[----:B------:R-:W-:Y:S02]  /*1d50*/  PLOP3.LUT P0, PT, PT, PT, PT, 0x8, 0x80 ;  /* 0x000000000080781c */ /* 0x000fe40003f0e170 */
[----:B------:R-:W-:Y:S01]  /*1d60*/  IADD3 R18, PT, PT, R20, 0x100, RZ ;  /* 0x0000010014127810 */ /* 0x000fe20007ffe0ff */
[----:B--2---:R0:W-:Y:S04]  /*1d70*/  STS.128 [R19], R4 ;  /* 0x0000000413007388 */ /* 0x0041e80000000c00 */
[----:B---3--:R0:W-:Y:S06]  /*1d80*/  STS.128 [R21], R8 ;  /* 0x0000000815007388 */ /* 0x0081ec0000000c00 */
.L_x_19:
[----:B------:R-:W-:Y:S05]  /*1d90*/  BSYNC.RECONVERGENT B1 ;  /* 0x0000000000017941 */ /* 0x000fea0003800200 */
.L_x_18:
[----:B------:R-:W-:-:S13]  /*1da0*/  ISETP.LT.OR P0, PT, R18, R17, P0 ;  /* 0x000000111200720c */ /* 0x000fda0000701670 */
[----:B------:R-:W-:Y:S05]  /*1db0*/  @!P0 BRA `(.L_x_12) ;  /* 0x0000000000988947 */ /* 0x000fea0003800000 */
[----:B0-----:R-:W0:Y:S01]  /*1dc0*/  I2F.RP R6, R15 ;  /* 0x0000000f00067306 */ /* 0x001e220000209400 */
[----:B------:R-:W-:Y:S01]  /*1dd0*/  IABS R8, R18 ;  /* 0x0000001200087213 */ /* 0x000fe20000000000 */
[----:B------:R-:W1:Y:S06]  /*1de0*/  LDCU.64 UR20, c[0x0][0x390] ;  /* 0x00007200ff1477ac */ /* 0x000e6c0008000a00 */
[----:B0-----:R-:W0:Y:S02]  /*1df0*/  MUFU.RCP R6, R6 ;  /* 0x0000000600067308 */ /* 0x001e240000001000 */
[----:B0-----:R-:W-:-:S06]  /*1e00*/  VIADD R7, R6, 0xffffffe ;  /* 0x0ffffffe06077836 */ /* 0x001fcc0000000000 */
[----:B------:R-:W0:Y:S02]  /*1e10*/  F2I.FTZ.U32.TRUNC.NTZ R5, R7 ;  /* 0x0000000700057305 */ /* 0x000e24000021f000 */
[----:B0-----:R-:W-:-:S05]  /*1e20*/  IADD3 R4, PT, PT, RZ, -R5, RZ ;  /* 0x80000005ff047210 */ /* 0x001fca0007ffe0ff */
[----:B------:R-:W-:Y:S02]  /*1e30*/  IMAD R9, R4, R15, RZ ;  /* 0x0000000f04097224 */ /* 0x000fe400078e02ff */
[----:B------:R-:W-:-:S04]  /*1e40*/  IMAD.MOV.U32 R4, RZ, RZ, RZ ;  /* 0x000000ffff047224 */ /* 0x000fc800078e00ff */
[----:B------:R-:W-:Y:S01]  /*1e50*/  IMAD.HI.U32 R5, R5, R9, R4 ;  /* 0x0000000905057227 */ /* 0x000fe200078e0004 */
[----:B------:R-:W-:-:S05]  /*1e60*/  MOV R4, R8 ;  /* 0x0000000800047202 */ /* 0x000fca0000000f00 */
[----:B------:R-:W-:-:S04]  /*1e70*/  IMAD.HI.U32 R5, R5, R4, RZ ;  /* 0x0000000405057227 */ /* 0x000fc800078e00ff */
[----:B------:R-:W-:Y:S01]  /*1e80*/  IMAD R16, R5, R16, R4 ;  /* 0x0000001005107224 */ /* 0x000fe200078e0204 */
[----:B------:R-:W-:-:S04]  /*1e90*/  LOP3.LUT R4, R18, R29, RZ, 0x3c, !PT ;  /* 0x0000001d12047212 */ /* 0x000fc800078e3cff */
[----:B------:R-:W-:Y:S02]  /*1ea0*/  ISETP.GT.U32.AND P1, PT, R15, R16, PT ;  /* 0x000000100f00720c */ /* 0x000fe40003f24070 */
[----:B------:R-:W-:-:S11]  /*1eb0*/  ISETP.GE.AND P2, PT, R4, RZ, PT ;  /* 0x000000ff0400720c */ /* 0x000fd60003f46270 */
[----:B------:R-:W-:Y:S01]  /*1ec0*/  @!P1 IMAD.IADD R16, R16, 0x1, -R15 ;  /* 0x0000000110109824 */ /* 0x000fe200078e0a0f */
[----:B------:R-:W-:Y:S02]  /*1ed0*/  @!P1 IADD3 R5, PT, PT, R5, 0x1, RZ ;  /* 0x0000000105059810 */ /* 0x000fe40007ffe0ff */
[----:B------:R-:W-:Y:S02]  /*1ee0*/  ISETP.NE.AND P1, PT, R29, RZ, PT ;  /* 0x000000ff1d00720c */ /* 0x000fe40003f25270 */
[----:B------:R-:W-:-:S13]  /*1ef0*/  ISETP.GE.U32.AND P0, PT, R16, R15, PT ;  /* 0x0000000f1000720c */ /* 0x000fda0003f06070 */
[----:B------:R-:W-:-:S05]  /*1f00*/  @P0 VIADD R5, R5, 0x1 ;  /* 0x0000000105050836 */ /* 0x000fca0000000000 */
[----:B------:R-:W-:-:S05]  /*1f10*/  MOV R9, R5 ;  /* 0x0000000500097202 */ /* 0x000fca0000000f00 */
[----:B------:R-:W-:Y:S01]  /*1f20*/  @!P2 IMAD.MOV R9, RZ, RZ, -R9 ;  /* 0x000000ffff09a224 */ /* 0x000fe200078e0a09 */
[----:B------:R-:W-:-:S04]  /*1f30*/  @!P1 LOP3.LUT R9, RZ, R29, RZ, 0x33, !PT ;  /* 0x0000001dff099212 */ /* 0x000fc800078e33ff */
[----:B------:R-:W-:Y:S01]  /*1f40*/  IADD3 R5, PT, PT, R9, UR6, RZ ;  /* 0x0000000609057c10 */ /* 0x000fe2000fffe0ff */
[----:B------:R-:W-:-:S04]  /*1f50*/  IMAD.MOV R11, RZ, RZ, -R9 ;  /* 0x000000ffff0b7224 */ /* 0x000fc800078e0a09 */
[----:B------:R-:W-:Y:S02]  /*1f60*/  IMAD R5, R5, R12, RZ ;  /* 0x0000000c05057224 */ /* 0x000fe400078e02ff */
[----:B------:R-:W-:-:S03]  /*1f70*/  IMAD R11, R29, R11, R18 ;  /* 0x0000000b1d0b7224 */ /* 0x000fc600078e0212 */
[----:B------:R-:W-:-:S04]  /*1f80*/  IADD3 R6, P0, PT, R5, UR8, RZ ;  /* 0x0000000805067c10 */ /* 0x000fc8000ff1e0ff */
[----:B------:R-:W-:Y:S02]  /*1f90*/  LEA.HI.X.SX32 R5, R5, UR16, 0x1, P0 ;  /* 0x0000001005057c11 */ /* 0x000fe400080f0eff */
[----:B-1----:R-:W-:-:S04]  /*1fa0*/  LEA R4, P0, R6, UR20, 0x2 ;  /* 0x0000001406047c11 */ /* 0x002fc8000f8010ff */
[----:B------:R-:W-:-:S03]  /*1fb0*/  LEA.HI.X R5, R6, UR21, R5, 0x2, P0 ;  /* 0x0000001506057c11 */ /* 0x000fc600080f1405 */
[----:B------:R-:W-:-:S06]  /*1fc0*/  IMAD.WIDE.U32 R4, R11, 0x10, R4 ;  /* 0x000000100b047825 */ /* 0x000fcc00078e0004 */
[----:B------:R-:W2:Y:S01]  /*1fd0*/  LDG.E.128.CONSTANT R4, desc[UR14][R4.64] ;  /* 0x0000000e04047981 */ /* 0x000ea2000c1e9d00 */
[----:B------:R-:W-:-:S05]  /*1fe0*/  IMAD R12, R9, R12, RZ ;  /* 0x0000000c090c7224 */ /* 0x000fca00078e02ff */
[----:B------:R-:W-:-:S05]  /*1ff0*/  LEA R12, R12, R31, 0x2 ;  /* 0x0000001f0c0c7211 */ /* 0x000fca00078e10ff */
[----:B------:R-:W-:-:S05]  /*2000*/  IMAD R12, R11, 0x10, R12 ;  /* 0x000000100b0c7824 */ /* 0x000fca00078e020c */
[----:B--2---:R1:W-:Y:S02]  /*2010*/  STS.128 [R12], R4 ;  /* 0x000000040c007388 */ /* 0x0043e40000000c00 */
.L_x_12:
[----:B------:R-:W-:Y:S05]  /*2020*/  BSYNC.RECONVERGENT B0 ;  /* 0x0000000000007941 */ /* 0x000fea0003800200 */
.L_x_11:
[----:B------:R-:W-:Y:S01]  /*2030*/  UIADD3 UR19, UPT, UPT, UR11, -UR6, URZ ;  /* 0x800000060b137290 */ /* 0x000fe2000fffe0ff */
[----:B------:R-:W-:Y:S05]  /*2040*/  BAR.SYNC.DEFER_BLOCKING 0x0 ;  /* 0x0000000000007b1d */ /* 0x000fea0000010000 */
[----:B------:R-:W-:Y:S01]  /*2050*/  ISETP.GE.AND P0, PT, R32, UR19, PT ;  /* 0x0000001320007c0c */ /* 0x000fe2000bf06270 */
[----:B------:R-:W2:Y:S01]  /*2060*/  LDCU UR17, c[0x0][0x3a8] ;  /* 0x00007500ff1177ac */ /* 0x000ea20008000800 */
[----:B------:R-:W-:Y:S11]  /*2070*/  BSSY.RECONVERGENT B0, `(.L_x_20) ;  /* 0x00000f7000007945 */ /* 0x000ff60003800200 */
[----:B------:R-:W-:Y:S05]  /*2080*/  @P0 BRA `(.L_x_21) ;  /* 0x0000000c00d40947 */ /* 0x000fea0003800000 */
[----:B------:R-:W3:Y:S02]  /*2090*/  LDCU UR10, c[0x0][0x3a8] ;  /* 0x00007500ff0a77ac */ /* 0x000ee40008000800 */
[----:B---3--:R-:W-:-:S09]  /*20a0*/  UISETP.GE.AND UP0, UPT, UR10, 0x1, UPT ;  /* 0x000000010a00788c */ /* 0x008fd2000bf06270 */
[----:B------:R-:W-:Y:S05]  /*20b0*/  BRA.U !UP0, `(.L_x_22) ;  /* 0x0000000908c07547 */ /* 0x000fea000b800000 */
[----:B------:R-:W-:Y:S01]  /*20c0*/  BSSY.RECONVERGENT B1, `(.L_x_23) ;  /* 0x00000ae000017945 */ /* 0x000fe20003800200 */
[----:B------:R-:W-:-:S07]  /*20d0*/  MOV R35, R32 ;  /* 0x0000002000237202 */ /* 0x000fce0000000f00 */
.L_x_29:
[----:B------:R-:W-:Y:S01]  /*20e0*/  ISETP.GE.U32.AND P0, PT, R28, 0x1c, PT ;  /* 0x0000001c1c00780c */ /* 0x000fe20003f06070 */
[----:B------:R-:W-:Y:S01]  /*20f0*/  HFMA2 R34, -RZ, RZ, 0, 0 ;  /* 0x00000000ff227431 */ /* 0x000fe200000001ff */
[----:B------:R-:W-:Y:S01]  /*2100*/  ISETP.NE.AND P1, PT, R3, RZ, PT ;  /* 0x000000ff0300720c */ /* 0x000fe20003f25270 */
[----:B---3--:R-:W-:-:S10]  /*2110*/  IMAD.MOV.U32 R24, RZ, RZ, RZ ;  /* 0x000000ffff187224 */ /* 0x008fd400078e00ff */
[----:B------:R-:W-:Y:S05]  /*2120*/  @!P0 BRA `(.L_x_24) ;  /* 0x00000004001c8947 */ /* 0x000fea0003800000 */
[----:B------:R-:W3:Y:S01]  /*2130*/  S2R R20, SR_CgaCtaId ;  /* 0x0000000000147919 */ /* 0x000ee20000008800 */
[----:B0-----:R-:W-:Y:S01]  /*2140*/  MOV R21, 0x400 ;  /* 0x0000040000157802 */ /* 0x001fe20000000f00 */
[----:B------:R-:W-:Y:S01]  /*2150*/  IMAD.MOV.U32 R34, RZ, RZ, RZ ;  /* 0x000000ffff227224 */ /* 0x000fe200078e00ff */
[----:B------:R-:W-:Y:S02]  /*2160*/  MOV R24, RZ ;  /* 0x000000ff00187202 */ /* 0x000fe40000000f00 */
[----:B------:R-:W-:Y:S01]  /*2170*/  MOV R23, RZ ;  /* 0x000000ff00177202 */ /* 0x000fe20000000f00 */
[----:B-1----:R-:W-:Y:S01]  /*2180*/  VIADD R5, R21, 0x200 ;  /* 0x0000020015057836 */ /* 0x002fe20000000000 */
[----:B---3--:R-:W-:-:S04]  /*2190*/  LEA R21, R20, R21, 0x18 ;  /* 0x0000001514157211 */ /* 0x008fc800078ec0ff */
[----:B------:R-:W-:-:S07]  /*21a0*/  LEA R20, R20, R5, 0x18 ;  /* 0x0000000514147211 */ /* 0x000fce00078ec0ff */
.L_x_25:
[----:B--2---:R-:W-:Y:S02]  /*21b0*/  IMAD R5, R35, UR17, R34 ;  /* 0x0000001123057c24 */ /* 0x004fe4000f8e0222 */
[C---:B------:R-:W-:Y:S01]  /*21c0*/  IMAD R25, R34.reuse, 0x4, R21 ;  /* 0x0000000422197824 */ /* 0x040fe200078e0215 */
[----:B------:R-:W-:Y:S01]  /*21d0*/  IADD3 R34, PT, PT, R34, 0x20, RZ ;  /* 0x0000002022227810 */ /* 0x000fe20007ffe0ff */
[----:B------:R-:W-:Y:S01]  /*21e0*/  VIADD R23, R23, 0x8 ;  /* 0x0000000817177836 */ /* 0x000fe20000000000 */
[----:B------:R-:W-:Y:S02]  /*21f0*/  LEA R22, R5, R20, 0x2 ;  /* 0x0000001405167211 */ /* 0x000fe400078e10ff */
[----:B------:R-:W-:Y:S02]  /*2200*/  LDS.128 R4, [R25] ;  /* 0x0000000019047984 */ /* 0x000fe40000000c00 */
[----:B------:R-:W-:Y:S02]  /*2210*/  ISETP.NE.AND P0, PT, R23, R0, PT ;  /* 0x000000001700720c */ /* 0x000fe40003f05270 */
[----:B------:R-:W0:Y:S04]  /*2220*/  LDS.128 R8, [R22] ;  /* 0x0000000016087984 */ /* 0x000e280000000c00 */
[----:B------:R-:W-:Y:S01]  /*2230*/  LDS.128 R12, [R25+0x10] ;  /* 0x00001000190c7984 */ /* 0x000fe20000000c00 */
[----:B0-----:R-:W-:-:S04]  /*2240*/  FMUL R5, R5, R9 ;  /* 0x0000000905057220 */ /* 0x001fc80000400000 */
[----:B------:R-:W-:-:S04]  /*2250*/  FFMA R5, R4, R8, R5 ;  /* 0x0000000804057223 */ /* 0x000fc80000000005 */
[----:B------:R-:W-:-:S04]  /*2260*/  FFMA R6, R6, R10, R5 ;  /* 0x0000000a06067223 */ /* 0x000fc80000000005 */
[----:B------:R-:W-:Y:S02]  /*2270*/  FFMA R11, R7, R11, R6 ;  /* 0x0000000b070b7223 */ /* 0x000fe40000000006 */
[----:B------:R-:W0:Y:S02]  /*2280*/  LDS.128 R4, [R22+0x10] ;  /* 0x0000100016047984 */ /* 0x000e240000000c00 */
[----:B------:R-:W-:Y:S02]  /*2290*/  FADD R24, R11, R24 ;  /* 0x000000180b187221 */ /* 0x000fe40000000000 */
[----:B------:R-:W-:Y:S01]  /*22a0*/  LDS.128 R8, [R22+0x20] ;  /* 0x0000200016087984 */ /* 0x000fe20000000c00 */
[----:B0-----:R-:W-:-:S04]  /*22b0*/  FMUL R5, R13, R5 ;  /* 0x000000050d057220 */ /* 0x001fc80000400000 */
[----:B------:R-:W-:-:S04]  /*22c0*/  FFMA R5, R12, R4, R5 ;  /* 0x000000040c057223 */ /* 0x000fc80000000005 */
[----:B------:R-:W-:-:S04]  /*22d0*/  FFMA R6, R14, R6, R5 ;  /* 0x000000060e067223 */ /* 0x000fc80000000005 */
[----:B------:R-:W-:Y:S02]  /*22e0*/  FFMA R15, R15, R7, R6 ;  /* 0x000000070f0f7223 */ /* 0x000fe40000000006 */
[----:B------:R-:W0:Y:S02]  /*22f0*/  LDS.128 R4, [R25+0x20] ;  /* 0x0000200019047984 */ /* 0x000e240000000c00 */
[----:B------:R-:W-:Y:S01]  /*2300*/  FADD R15, R24, R15 ;  /* 0x0000000f180f7221 */ /* 0x000fe20000000000 */
[----:B0-----:R-:W-:-:S04]  /*2310*/  FMUL R5, R5, R9 ;  /* 0x0000000905057220 */ /* 0x001fc80000400000 */
[----:B------:R-:W-:-:S04]  /*2320*/  FFMA R5, R4, R8, R5 ;  /* 0x0000000804057223 */ /* 0x000fc80000000005 */
[----:B------:R-:W-:-:S04]  /*2330*/  FFMA R6, R6, R10, R5 ;  /* 0x0000000a06067223 */ /* 0x000fc80000000005 */
[----:B------:R-:W-:Y:S02]  /*2340*/  FFMA R14, R7, R11, R6 ;  /* 0x0000000b070e7223 */ /* 0x000fe40000000006 */
[----:B------:R-:W-:Y:S02]  /*2350*/  LDS.128 R4, [R25+0x30] ;  /* 0x0000300019047984 */ /* 0x000fe40000000c00 */
[----:B------:R-:W-:Y:S02]  /*2360*/  FADD R14, R15, R14 ;  /* 0x0000000e0f0e7221 */ /* 0x000fe40000000000 */
[----:B------:R-:W0:Y:S02]  /*2370*/  LDS.128 R8, [R22+0x30] ;  /* 0x0000300016087984 */ /* 0x000e240000000c00 */
        /* <DEDUP_REMOVED lines=13> */
[----:B------:R-:W0:Y:S04]  /*2450*/  LDS.128 R8, [R22+0x50] ;  /* 0x0000500016087984 */ /* 0x000e280000000c00 */
[----:B------:R-:W-:Y:S01]  /*2460*/  LDS.128 R12, [R25+0x70] ;  /* 0x00007000190c7984 */ /* 0x000fe20000000c00 */
[----:B0-----:R-:W-:-:S04]  /*2470*/  FMUL R5, R5, R9 ;  /* 0x0000000905057220 */ /* 0x001fc80000400000 */
[----:B------:R-:W-:-:S04]  /*2480*/  FFMA R5, R4, R8, R5 ;  /* 0x0000000804057223 */ /* 0x000fc80000000005 */
[----:B------:R-:W-:-:S04]  /*2490*/  FFMA R6, R6, R10, R5 ;  /* 0x0000000a06067223 */ /* 0x000fc80000000005 */
[----:B------:R-:W-:Y:S02]  /*24a0*/  FFMA R16, R7, R11, R6 ;  /* 0x0000000b07107223 */ /* 0x000fe40000000006 */
[----:B------:R-:W-:Y:S04]  /*24b0*/  LDS.128 R4, [R25+0x60] ;  /* 0x0000600019047984 */ /* 0x000fe80000000c00 */
[----:B------:R-:W0:Y:S02]  /*24c0*/  LDS.128 R8, [R22+0x60] ;  /* 0x0000600016087984 */ /* 0x000e240000000c00 */
[----:B0-----:R-:W-:-:S04]  /*24d0*/  FMUL R5, R5, R9 ;  /* 0x0000000905057220 */ /* 0x001fc80000400000 */
[----:B------:R-:W-:Y:S01]  /*24e0*/  FFMA R5, R4, R8, R5 ;  /* 0x0000000804057223 */ /* 0x000fe20000000005 */
[----:B------:R-:W-:Y:S02]  /*24f0*/  FADD R4, R17, R16 ;  /* 0x0000001011047221 */ /* 0x000fe40000000000 */
[----:B------:R-:W0:Y:S01]  /*2500*/  LDS.128 R16, [R22+0x70] ;  /* 0x0000700016107984 */ /* 0x000e220000000c00 */
[----:B------:R-:W-:-:S04]  /*2510*/  FFMA R6, R6, R10, R5 ;  /* 0x0000000a06067223 */ /* 0x000fc80000000005 */
[----:B------:R-:W-:-:S04]  /*2520*/  FFMA R7, R7, R11, R6 ;  /* 0x0000000b07077223 */ /* 0x000fc80000000006 */
[----:B------:R-:W-:Y:S01]  /*2530*/  FADD R4, R4, R7 ;  /* 0x0000000704047221 */ /* 0x000fe20000000000 */
[----:B0-----:R-:W-:-:S04]  /*2540*/  FMUL R13, R13, R17 ;  /* 0x000000110d0d7220 */ /* 0x001fc80000400000 */
[----:B------:R-:W-:-:S04]  /*2550*/  FFMA R13, R12, R16, R13 ;  /* 0x000000100c0d7223 */ /* 0x000fc8000000000d */
[----:B------:R-:W-:-:S04]  /*2560*/  FFMA R14, R14, R18, R13 ;  /* 0x000000120e0e7223 */ /* 0x000fc8000000000d */
[----:B------:R-:W-:-:S04]  /*2570*/  FFMA R15, R15, R19, R14 ;  /* 0x000000130f0f7223 */ /* 0x000fc8000000000e */
[----:B------:R-:W-:Y:S01]  /*2580*/  FADD R24, R4, R15 ;  /* 0x0000000f04187221 */ /* 0x000fe20000000000 */
[----:B------:R-:W-:Y:S06]  /*2590*/  @P0 BRA `(.L_x_25) ;  /* 0xfffffffc00040947 */ /* 0x000fec000383ffff */
.L_x_24:
[----:B------:R-:W-:Y:S05]  /*25a0*/  @!P1 BRA `(.L_x_26) ;  /* 0x0000000400609947 */ /* 0x000fea0003800000 */
[----:B01----:R-:W-:Y:S01]  /*25b0*/  VIADD R4, R3, 0xffffffff ;  /* 0xffffffff03047836 */ /* 0x003fe20000000000 */
[----:B------:R-:W-:-:S04]  /*25c0*/  LEA.HI R5, R28, 0x1, RZ, 0x1e ;  /* 0x000000011c057811 */ /* 0x000fc800078ff0ff */
[----:B------:R-:W-:Y:S02]  /*25d0*/  ISETP.GE.U32.AND P0, PT, R4, 0x3, PT ;  /* 0x000000030400780c */ /* 0x000fe40003f06070 */
[----:B------:R-:W-:-:S11]  /*25e0*/  LOP3.LUT P1, RZ, R5, 0x3, RZ, 0xc0, !PT ;  /* 0x0000000305ff7812 */ /* 0x000fd6000782c0ff */
[----:B------:R-:W-:Y:S05]  /*25f0*/  @!P0 BRA `(.L_x_27) ;  /* 0x0000000000988947 */ /* 0x000fea0003800000 */
[----:B------:R-:W0:Y:S01]  /*2600*/  S2UR UR12, SR_CgaCtaId ;  /* 0x00000000000c79c3 */ /* 0x000e220000008800 */
[----:B------:R-:W1:Y:S01]  /*2610*/  LDCU UR18, c[0x0][0x3a8] ;  /* 0x00007500ff1277ac */ /* 0x000e620008000800 */
[----:B------:R-:W-:Y:S02]  /*2620*/  UMOV UR10, 0x400 ;  /* 0x00000400000a7882 */ /* 0x000fe40000000000 */
[----:B------:R-:W-:Y:S01]  /*2630*/  UIADD3 UR13, UPT, UPT, UR10, 0x200, URZ ;  /* 0x000002000a0d7890 */ /* 0x000fe2000fffe0ff */
[----:B-1----:R-:W-:Y:S01]  /*2640*/  IMAD R36, R35, UR18, R34 ;  /* 0x0000001223247c24 */ /* 0x002fe2000f8e0222 */
[----:B0-----:R-:W-:Y:S02]  /*2650*/  ULEA UR10, UR12, UR10, 0x18 ;  /* 0x0000000a0c0a7291 */ /* 0x001fe4000f8ec0ff */
[----:B------:R-:W-:-:S04]  /*2660*/  ULEA UR13, UR12, UR13, 0x18 ;  /* 0x0000000d0c0d7291 */ /* 0x000fc8000f8ec0ff */
[----:B------:R-:W-:Y:S02]  /*2670*/  LEA R37, R34, UR10, 0x2 ;  /* 0x0000000a22257c11 */ /* 0x000fe4000f8e10ff */
[----:B------:R-:W-:Y:S02]  /*2680*/  LEA R36, R36, UR13, 0x2 ;  /* 0x0000000d24247c11 */ /* 0x000fe4000f8e10ff */
[----:B------:R-:W-:Y:S01]  /*2690*/  IADD3 R34, PT, PT, R34, 0x10, RZ ;  /* 0x0000001022227810 */ /* 0x000fe20007ffe0ff */
[----:B------:R-:W-:Y:S04]  /*26a0*/  LDS.128 R16, [R37] ;  /* 0x0000000025107984 */ /* 0x000fe80000000c00 */
[----:B------:R-:W0:Y:S04]  /*26b0*/  LDS.128 R20, [R36] ;  /* 0x0000000024147984 */ /* 0x000e280000000c00 */
[----:B------:R-:W-:Y:S04]  /*26c0*/  LDS.128 R4, [R37+0x10] ;  /* 0x0000100025047984 */ /* 0x000fe80000000c00 */
[----:B------:R-:W1:Y:S04]  /*26d0*/  LDS.128 R8, [R36+0x10] ;  /* 0x0000100024087984 */ /* 0x000e680000000c00 */
[----:B------:R-:W-:Y:S01]  /*26e0*/  LDS.128 R12, [R37+0x20] ;  /* 0x00002000250c7984 */ /* 0x000fe20000000c00 */
[----:B0-----:R-:W-:-:S04]  /*26f0*/  FMUL R17, R17, R21 ;  /* 0x0000001511117220 */ /* 0x001fc80000400000 */
[----:B------:R-:W-:-:S04]  /*2700*/  FFMA R17, R16, R20, R17 ;  /* 0x0000001410117223 */ /* 0x000fc80000000011 */
[----:B------:R-:W-:Y:S01]  /*2710*/  FFMA R18, R18, R22, R17 ;  /* 0x0000001612127223 */ /* 0x000fe20000000011 */
[----:B-1----:R-:W-:-:S03]  /*2720*/  FMUL R5, R5, R9 ;  /* 0x0000000905057220 */ /* 0x002fc60000400000 */
[----:B------:R-:W-:Y:S01]  /*2730*/  FFMA R23, R19, R23, R18 ;  /* 0x0000001713177223 */ /* 0x000fe20000000012 */
[----:B------:R-:W-:Y:S01]  /*2740*/  FFMA R5, R4, R8, R5 ;  /* 0x0000000804057223 */ /* 0x000fe20000000005 */
[----:B------:R-:W0:Y:S02]  /*2750*/  LDS.128 R16, [R36+0x20] ;  /* 0x0000200024107984 */ /* 0x000e240000000c00 */
[----:B------:R-:W-:Y:S01]  /*2760*/  FADD R4, R24, R23 ;  /* 0x0000001718047221 */ /* 0x000fe20000000000 */
[----:B------:R-:W-:Y:S01]  /*2770*/  FFMA R6, R6, R10, R5 ;  /* 0x0000000a06067223 */ /* 0x000fe20000000005 */
[----:B------:R-:W-:Y:S03]  /*2780*/  LDS.128 R20, [R37+0x30] ;  /* 0x0000300025147984 */ /* 0x000fe60000000c00 */
[----:B------:R-:W-:Y:S01]  /*2790*/  FFMA R7, R7, R11, R6 ;  /* 0x0000000b07077223 */ /* 0x000fe20000000006 */
[----:B------:R-:W1:Y:S03]  /*27a0*/  LDS.128 R24, [R36+0x30] ;  /* 0x0000300024187984 */ /* 0x000e660000000c00 */
[----:B------:R-:W-:Y:S01]  /*27b0*/  FADD R4, R4, R7 ;  /* 0x0000000704047221 */ /* 0x000fe20000000000 */
[----:B0-----:R-:W-:-:S04]  /*27c0*/  FMUL R13, R13, R17 ;  /* 0x000000110d0d7220 */ /* 0x001fc80000400000 */
[----:B------:R-:W-:Y:S01]  /*27d0*/  FFMA R13, R12, R16, R13 ;  /* 0x000000100c0d7223 */ /* 0x000fe2000000000d */
[----:B-1----:R-:W-:-:S03]  /*27e0*/  FMUL R21, R21, R25 ;  /* 0x0000001915157220 */ /* 0x002fc60000400000 */
[----:B------:R-:W-:Y:S01]  /*27f0*/  FFMA R14, R14, R18, R13 ;  /* 0x000000120e0e7223 */ /* 0x000fe2000000000d */
[----:B------:R-:W-:-:S03]  /*2800*/  FFMA R21, R20, R24, R21 ;  /* 0x0000001814157223 */ /* 0x000fc60000000015 */
[----:B------:R-:W-:Y:S01]  /*2810*/  FFMA R15, R15, R19, R14 ;  /* 0x000000130f0f7223 */ /* 0x000fe2000000000e */
[----:B------:R-:W-:-:S03]  /*2820*/  FFMA R22, R22, R26, R21 ;  /* 0x0000001a16167223 */ /* 0x000fc60000000015 */
[----:B------:R-:W-:Y:S01]  /*2830*/  FADD R4, R4, R15 ;  /* 0x0000000f04047221 */ /* 0x000fe20000000000 */
[----:B------:R-:W-:-:S04]  /*2840*/  FFMA R23, R23, R27, R22 ;  /* 0x0000001b17177223 */ /* 0x000fc80000000016 */
[----:B------:R-:W-:-:S07]  /*2850*/  FADD R24, R4, R23 ;  /* 0x0000001704187221 */ /* 0x000fce0000000000 */
.L_x_27:
[----:B------:R-:W-:Y:S05]  /*2860*/  @!P1 BRA `(.L_x_26) ;  /* 0x0000000000b09947 */ /* 0x000fea0003800000 */
[C---:B------:R-:W-:Y:S02]  /*2870*/  LOP3.LUT P1, RZ, R28.reuse, 0xc, RZ, 0xc0, !PT ;  /* 0x0000000c1cff7812 */ /* 0x040fe4000782c0ff */
        /* <DEDUP_REMOVED lines=9> */
[C---:B------:R-:W-:Y:S01]  /*2910*/  LEA R20, R34.reuse, UR10, 0x2 ;  /* 0x0000000a22147c11 */ /* 0x040fe2000f8e10ff */
[----:B------:R-:W-:Y:S01]  /*2920*/  VIADD R34, R34, 0x8 ;  /* 0x0000000822227836 */ /* 0x000fe20000000000 */
[----:B------:R-:W-:-:S03]  /*2930*/  LEA R21, R4, UR13, 0x2 ;  /* 0x0000000d04157c11 */ /* 0x000fc6000f8e10ff */
[----:B------:R-:W-:Y:S04]  /*2940*/  LDS.128 R4, [R20] ;  /* 0x0000000014047984 */ /* 0x000fe80000000c00 */
[----:B------:R-:W0:Y:S04]  /*2950*/  LDS.128 R8, [R21] ;  /* 0x0000000015087984 */ /* 0x000e280000000c00 */
[----:B------:R-:W-:Y:S04]  /*2960*/  LDS.128 R12, [R20+0x10] ;  /* 0x00001000140c7984 */ /* 0x000fe80000000c00 */
[----:B------:R-:W1:Y:S01]  /*2970*/  LDS.128 R16, [R21+0x10] ;  /* 0x0000100015107984 */ /* 0x000e620000000c00 */
        /* <DEDUP_REMOVED lines=10> */
.L_x_28:
[----:B------:R-:W-:Y:S05]  /*2a20*/  @P0 BRA `(.L_x_26) ;  /* 0x0000000000400947 */ /* 0x000fea0003800000 */
        /* <DEDUP_REMOVED lines=8> */
[----:B------:R-:W-:-:S04]  /*2ab0*/  LEA R8, R5, UR13, 0x2 ;  /* 0x0000000d05087c11 */ /* 0x000fc8000f8e10ff */
[----:B------:R-:W-:Y:S04]  /*2ac0*/  LDS.128 R4, [R4] ;  /* 0x0000000004047984 */ /* 0x000fe80000000c00 */
[----:B------:R-:W0:Y:S02]  /*2ad0*/  LDS.128 R8, [R8] ;  /* 0x0000000008087984 */ /* 0x000e240000000c00 */
[----:B0-----:R-:W-:-:S04]  /*2ae0*/  FMUL R5, R5, R9 ;  /* 0x0000000905057220 */ /* 0x001fc80000400000 */
[----:B------:R-:W-:-:S04]  /*2af0*/  FFMA R5, R4, R8, R5 ;  /* 0x0000000804057223 */ /* 0x000fc80000000005 */
[----:B------:R-:W-:-:S04]  /*2b00*/  FFMA R6, R6, R10, R5 ;  /* 0x0000000a06067223 */ /* 0x000fc80000000005 */
[----:B------:R-:W-:-:S04]  /*2b10*/  FFMA R7, R7, R11, R6 ;  /* 0x0000000b07077223 */ /* 0x000fc80000000006 */
[----:B------:R-:W-:-:S07]  /*2b20*/  FADD R24, R24, R7 ;  /* 0x0000000718187221 */ /* 0x000fce0000000000 */
.L_x_26:
[----:B------:R-:W3:Y:S01]  /*2b30*/  LDCU UR10, c[0x0][0x3b0] ;  /* 0x00007600ff0a77ac */ /* 0x000ee20008000800 */
[C---:B01----:R-:W-:Y:S01]  /*2b40*/  LEA R5, R35.reuse, R30, 0x2 ;  /* 0x0000001e23057211 */ /* 0x043fe200078e10ff */
[----:B------:R-:W-:-:S05]  /*2b50*/  VIADD R35, R35, 0x100 ;  /* 0x0000010023237836 */ /* 0x000fca0000000000 */
[----:B------:R-:W-:Y:S01]  /*2b60*/  ISETP.GE.AND P0, PT, R35, UR19, PT ;  /* 0x0000001323007c0c */ /* 0x000fe2000bf06270 */
[----:B---3--:R-:W-:-:S05]  /*2b70*/  FMUL R24, R24, UR10 ;  /* 0x0000000a18187c20 */ /* 0x008fca0008400000 */
[----:B------:R3:W-:Y:S07]  /*2b80*/  STS [R5], R24 ;  /* 0x0000001805007388 */ /* 0x0007ee0000000800 */
[----:B------:R-:W-:Y:S05]  /*2b90*/  @!P0 BRA `(.L_x_29) ;  /* 0xfffffff400508947 */ /* 0x000fea000383ffff */
[----:B--2---:R-:W-:Y:S05]  /*2ba0*/  BSYNC.RECONVERGENT B1 ;  /* 0x0000000000017941 */ /* 0x004fea0003800200 */
.L_x_23:
[----:B------:R-:W-:Y:S05]  /*2bb0*/  BRA `(.L_x_21) ;  /* 0x0000000400087947 */ /* 0x000fea0003800000 */
.L_x_22:
[----:B------:R-:W-:Y:S01]  /*2bc0*/  ISETP.GE.U32.AND P0, PT, R14, 0xf00, PT ;  /* 0x00000f000e00780c */ /* 0x000fe20003f06070 */
[----:B------:R-:W-:Y:S01]  /*2bd0*/  BSSY.RECONVERGENT B1, `(.L_x_30) ;  /* 0x000001c000017945 */ /* 0x000fe20003800200 */
[----:B01----:R-:W-:Y:S02]  /*2be0*/  LOP3.LUT P1, R6, R13, 0xf, RZ, 0xc0, !PT ;  /* 0x0000000f0d067812 */ /* 0x003fe4000782c0ff */
[----:B------:R-:W-:-:S09]  /*2bf0*/  MOV R5, R32 ;  /* 0x0000002000057202 */ /* 0x000fd20000000f00 */
[----:B------:R-:W-:Y:S05]  /*2c00*/  @!P0 BRA `(.L_x_31) ;  /* 0x0000000000608947 */ /* 0x000fea0003800000 */
[----:B------:R-:W-:Y:S01]  /*2c10*/  LOP3.LUT R9, R13, 0x1fffff0, RZ, 0xc0, !PT ;  /* 0x01fffff00d097812 */ /* 0x000fe200078ec0ff */
[----:B------:R-:W-:Y:S01]  /*2c20*/  IMAD.MOV.U32 R4, RZ, RZ, RZ ;  /* 0x000000ffff047224 */ /* 0x000fe200078e00ff */
[----:B------:R-:W-:-:S07]  /*2c30*/  MOV R5, R32 ;  /* 0x0000002000057202 */ /* 0x000fce0000000f00 */
.L_x_32:
[C---:B0-----:R-:W-:Y:S01]  /*2c40*/  IMAD R7, R5.reuse, 0x4, R30 ;  /* 0x0000000405077824 */ /* 0x041fe200078e021e */
[----:B------:R-:W-:Y:S01]  /*2c50*/  IADD3 R4, PT, PT, R4, 0x10, RZ ;  /* 0x0000001004047810 */ /* 0x000fe20007ffe0ff */
[----:B------:R-:W-:-:S03]  /*2c60*/  VIADD R5, R5, 0x1000 ;  /* 0x0000100005057836 */ /* 0x000fc60000000000 */
[----:B------:R0:W-:Y:S01]  /*2c70*/  STS [R7], R2 ;  /* 0x0000000207007388 */ /* 0x0001e20000000800 */
[----:B------:R-:W-:-:S03]  /*2c80*/  ISETP.NE.AND P0, PT, R4, R9, PT ;  /* 0x000000090400720c */ /* 0x000fc60003f05270 */
        /* <DEDUP_REMOVED lines=15> */
[----:B------:R-:W-:Y:S05]  /*2d80*/  @P0 BRA `(.L_x_32) ;  /* 0xfffffffc00ac0947 */ /* 0x000fea000383ffff */
.L_x_31:
[----:B--2---:R-:W-:Y:S05]  /*2d90*/  BSYNC.RECONVERGENT B1 ;  /* 0x0000000000017941 */ /* 0x004fea0003800200 */
.L_x_30:
[----:B------:R-:W-:Y:S05]  /*2da0*/  @!P1 BRA `(.L_x_21) ;  /* 0x00000000008c9947 */ /* 0x000fea0003800000 */
[----:B------:R-:W-:Y:S01]  /*2db0*/  IADD3 R4, PT, PT, R6, -0x1, RZ ;  /* 0xffffffff06047810 */ /* 0x000fe20007ffe0ff */
[----:B------:R-:W-:Y:S03]  /*2dc0*/  BSSY.RECONVERGENT B1, `(.L_x_33) ;  /* 0x000000e000017945 */ /* 0x000fe60003800200 */
[----:B------:R-:W-:Y:S02]  /*2dd0*/  ISETP.GE.U32.AND P0, PT, R4, 0x7, PT ;  /* 0x000000070400780c */ /* 0x000fe40003f06070 */
[----:B------:R-:W-:-:S11]  /*2de0*/  LOP3.LUT P1, R4, R13, 0x7, RZ, 0xc0, !PT ;  /* 0x000000070d047812 */ /* 0x000fd6000782c0ff */
[----:B------:R-:W-:Y:S05]  /*2df0*/  @!P0 BRA `(.L_x_34) ;  /* 0x0000000000288947 */ /* 0x000fea0003800000 */
[C---:B0-----:R-:W-:Y:S01]  /*2e00*/  IMAD R7, R5.reuse, 0x4, R30 ;  /* 0x0000000405077824 */ /* 0x041fe200078e021e */
[----:B------:R-:W-:-:S04]  /*2e10*/  IADD3 R5, PT, PT, R5, 0x800, RZ ;  /* 0x0000080005057810 */ /* 0x000fc80007ffe0ff */
[----:B------:R1:W-:Y:S04]  /*2e20*/  STS [R7], R2 ;  /* 0x0000000207007388 */ /* 0x0003e80000000800 */
[----:B------:R1:W-:Y:S04]  /*2e30*/  STS [R7+0x400], R2 ;  /* 0x0004000207007388 */ /* 0x0003e80000000800 */
[----:B------:R1:W-:Y:S04]  /*2e40*/  STS [R7+0x800], R2 ;  /* 0x0008000207007388 */ /* 0x0003e80000000800 */
[----:B------:R1:W-:Y:S04]  /*2e50*/  STS [R7+0xc00], R2 ;  /* 0x000c000207007388 */ /* 0x0003e80000000800 */
[----:B------:R1:W-:Y:S04]  /*2e60*/  STS [R7+0x1000], R2 ;  /* 0x0010000207007388 */ /* 0x0003e80000000800 */
[----:B------:R1:W-:Y:S04]  /*2e70*/  STS [R7+0x1400], R2 ;  /* 0x0014000207007388 */ /* 0x0003e80000000800 */
[----:B------:R1:W-:Y:S04]  /*2e80*/  STS [R7+0x1800], R2 ;  /* 0x0018000207007388 */ /* 0x0003e80000000800 */
[----:B------:R1:W-:Y:S02]  /*2e90*/  STS [R7+0x1c00], R2 ;  /* 0x001c000207007388 */ /* 0x0003e40000000800 */
.L_x_34:
[----:B------:R-:W-:Y:S05]  /*2ea0*/  BSYNC.RECONVERGENT B1 ;  /* 0x0000000000017941 */ /* 0x000fea0003800200 */
.L_x_33:
[----:B------:R-:W-:Y:S05]  /*2eb0*/  @!P1 BRA `(.L_x_21) ;  /* 0x0000000000489947 */ /* 0x000fea0003800000 */
[----:B------:R-:W-:Y:S01]  /*2ec0*/  VIADD R4, R4, 0xffffffff ;  /* 0xffffffff04047836 */ /* 0x000fe20000000000 */
[----:B------:R-:W-:-:S04]  /*2ed0*/  LOP3.LUT R13, R13, 0x3, RZ, 0xc0, !PT ;  /* 0x000000030d0d7812 */ /* 0x000fc800078ec0ff */
[----:B------:R-:W-:Y:S02]  /*2ee0*/  ISETP.GE.U32.AND P0, PT, R4, 0x3, PT ;  /* 0x000000030400780c */ /* 0x000fe40003f06070 */
[----:B------:R-:W-:-:S11]  /*2ef0*/  ISETP.NE.AND P1, PT, R13, RZ, PT ;  /* 0x000000ff0d00720c */ /* 0x000fd60003f25270 */
[C---:B01----:R-:W-:Y:S01]  /*2f00*/  @P0 LEA R7, R5.reuse, R30, 0x2 ;  /* 0x0000001e05070211 */ /* 0x043fe200078e10ff */
[----:B------:R-:W-:-:S04]  /*2f10*/  @P0 VIADD R5, R5, 0x400 ;  /* 0x0000040005050836 */ /* 0x000fc80000000000 */
[----:B------:R3:W-:Y:S04]  /*2f20*/  @P0 STS [R7], R2 ;  /* 0x0000000207000388 */ /* 0x0007e80000000800 */
[----:B------:R3:W-:Y:S04]  /*2f30*/  @P0 STS [R7+0x400], R2 ;  /* 0x0004000207000388 */ /* 0x0007e80000000800 */
[----:B------:R3:W-:Y:S04]  /*2f40*/  @P0 STS [R7+0x800], R2 ;  /* 0x0008000207000388 */ /* 0x0007e80000000800 */
[----:B------:R3:W-:Y:S01]  /*2f50*/  @P0 STS [R7+0xc00], R2 ;  /* 0x000c000207000388 */ /* 0x0007e20000000800 */
[----:B------:R-:W-:Y:S05]  /*2f60*/  @!P1 BRA `(.L_x_21) ;  /* 0x00000000001c9947 */ /* 0x000fea0003800000 */
[----:B------:R-:W-:Y:S02]  /*2f70*/  LEA R5, R5, R30, 0x2 ;  /* 0x0000001e05057211 */ /* 0x000fe400078e10ff */
[----:B------:R-:W-:-:S03]  /*2f80*/  ISETP.NE.AND P0, PT, R13, 0x1, PT ;  /* 0x000000010d00780c */ /* 0x000fc60003f05270 */
[----:B------:R4:W-:Y:S10]  /*2f90*/  STS [R5], R2 ;  /* 0x0000000205007388 */ /* 0x0009f40000000800 */
[----:B----4-:R-:W-:Y:S05]  /*2fa0*/  @!P0 BRA `(.L_x_21) ;  /* 0x00000000000c8947 */ /* 0x010fea0003800000 */
[----:B------:R-:W-:Y:S01]  /*2fb0*/  ISETP.NE.AND P0, PT, R13, 0x2, PT ;  /* 0x000000020d00780c */ /* 0x000fe20003f05270 */
[----:B------:R4:W-:-:S12]  /*2fc0*/  STS [R5+0x400], R2 ;  /* 0x0004000205007388 */ /* 0x0009d80000000800 */
[----:B------:R4:W-:Y:S02]  /*2fd0*/  @P0 STS [R5+0x800], R2 ;  /* 0x0008000205000388 */ /* 0x0009e40000000800 */
.L_x_21:
[----:B--2---:R-:W-:Y:S05]  /*2fe0*/  BSYNC.RECONVERGENT B0 ;  /* 0x0000000000007941 */ /* 0x004fea0003800200 */
.L_x_20:
[----:B------:R-:W-:Y:S01]  /*2ff0*/  BAR.SYNC.DEFER_BLOCKING 0x0 ;  /* 0x0000000000007b1d */ /* 0x000fe20000010000 */
[----:B------:R-:W-:Y:S02]  /*3000*/  UISETP.GE.AND UP0, UPT, UR19, 0x1, UPT ;  /* 0x000000011300788c */ /* 0x000fe4000bf06270 */
[----:B------:R-:W-:Y:S02]  /*3010*/  UIMAD UR13, UR5, -0x20, UR11 ;  /* 0xffffffe0050d78a4 */ /* 0x000fe4000f8e020b */
[----:B------:R-:W-:Y:S02]  /*3020*/  ULOP3.LUT UR18, UR11, 0x3, URZ, 0xc0, !UPT ;  /* 0x000000030b127892 */ /* 0x000fe4000f8ec0ff */
[----:B------:R-:W-:Y:S02]  /*3030*/  ULOP3.LUT UR20, UR11, 0x7, URZ, 0xc0, !UPT ;  /* 0x000000070b147892 */ /* 0x000fe4000f8ec0ff */
[----:B------:R-:W-:Y:S01]  /*3040*/  UIADD3 UR17, UPT, UPT, UR13, -0x1, URZ ;  /* 0xffffffff0d117890 */ /* 0x000fe2000fffe0ff */
[----:B------:R-:W-:Y:S01]  /*3050*/  UMOV UR12, 0xff7fffff ;  /* 0xff7fffff000c7882 */ /* 0x000fe20000000000 */
[----:B------:R-:W-:Y:S10]  /*3060*/  BRA.U !UP0, `(.L_x_35) ;  /* 0x0000000508307547 */ /* 0x000ff4000b800000 */
[----:B------:R-:W-:Y:S01]  /*3070*/  UISETP.GE.U32.AND UP1, UPT, UR17, 0xf, UPT ;  /* 0x0000000f1100788c */ /* 0x000fe2000bf26070 */
[----:B0-----:R-:W-:Y:S01]  /*3080*/  IMAD.MOV.U32 R21, RZ, RZ, RZ ;  /* 0x000000ffff157224 */ /* 0x001fe200078e00ff */
[----:B------:R-:W-:Y:S01]  /*3090*/  ULOP3.LUT UR10, UR11, 0xf, URZ, 0xc0, !UPT ;  /* 0x0000000f0b0a7892 */ /* 0x000fe2000f8ec0ff */
[----:B------:R-:W-:-:S03]  /*30a0*/  UMOV UR12, 0xff7fffff ;  /* 0xff7fffff000c7882 */ /* 0x000fc60000000000 */
[----:B------:R-:W-:-:S03]  /*30b0*/  UISETP.NE.AND UP2, UPT, UR10, URZ, UPT ;  /* 0x000000ff0a00728c */ /* 0x000fc6000bf45270 */
[----:B------:R-:W-:Y:S08]  /*30c0*/  BRA.U !UP1, `(.L_x_36) ;  /* 0x0000000109547547 */ /* 0x000ff0000b800000 */
[----:B------:R-:W-:Y:S01]  /*30d0*/  UIADD3 UR12, UPT, UPT, UR13, -UR10, URZ ;  /* 0x8000000a0d0c7290 */ /* 0x000fe2000fffe0ff */
[----:B------:R-:W-:-:S05]  /*30e0*/  HFMA2 R20, -RZ, RZ, 0, 0 ;  /* 0x00000000ff147431 */ /* 0x000fca00000001ff */
[----:B------:R-:W-:Y:S01]  /*30f0*/  IMAD.U32 R21, RZ, RZ, UR12 ;  /* 0x0000000cff157e24 */ /* 0x000fe2000f8e00ff */
[----:B------:R-:W-:-:S06]  /*3100*/  UMOV UR12, 0xff7fffff ;  /* 0xff7fffff000c7882 */ /* 0x000fcc0000000000 */
.L_x_37:
[C---:B------:R-:W-:Y:S01]  /*3110*/  LEA R22, R20.reuse, R30, 0x2 ;  /* 0x0000001e14167211 */ /* 0x040fe200078e10ff */
[----:B------:R-:W-:-:S04]  /*3120*/  VIADD R20, R20, 0x10 ;  /* 0x0000001014147836 */ /* 0x000fc80000000000 */
[----:B-1-34-:R-:W0:Y:S01]  /*3130*/  LDS.128 R4, [R22] ;  /* 0x0000000016047984 */ /* 0x01ae220000000c00 */
[----:B------:R-:W-:-:S03]  /*3140*/  ISETP.NE.AND P0, PT, R20, R21, PT ;  /* 0x000000151400720c */ /* 0x000fc60003f05270 */
[----:B------:R-:W1:Y:S04]  /*3150*/  LDS.128 R8, [R22+0x10] ;  /* 0x0000100016087984 */ /* 0x000e680000000c00 */
[----:B------:R-:W2:Y:S04]  /*3160*/  LDS.128 R12, [R22+0x20] ;  /* 0x00002000160c7984 */ /* 0x000ea80000000c00 */
[----:B------:R-:W3:Y:S01]  /*3170*/  LDS.128 R16, [R22+0x30] ;  /* 0x0000300016107984 */ /* 0x000ee20000000c00 */
[----:B0-----:R-:W-:-:S04]  /*3180*/  FMNMX3 R4, R4, UR12, R5, !PT ;  /* 0x0000000c04047c76 */ /* 0x001fc8000f800005 */
[----:B------:R-:W-:-:S04]  /*3190*/  FMNMX3 R4, R4, R6, R7, !PT ;  /* 0x0000000604047276 */ /* 0x000fc80007800007 */
[----:B-1----:R-:W-:-:S04]  /*31a0*/  FMNMX3 R4, R4, R8, R9, !PT ;  /* 0x0000000804047276 */ /* 0x002fc80007800009 */
[----:B------:R-:W-:-:S04]  /*31b0*/  FMNMX3 R4, R4, R10, R11, !PT ;  /* 0x0000000a04047276 */ /* 0x000fc8000780000b */
[----:B--2---:R-:W-:-:S04]  /*31c0*/  FMNMX3 R4, R4, R12, R13, !PT ;  /* 0x0000000c04047276 */ /* 0x004fc8000780000d */
[----:B------:R-:W-:-:S04]  /*31d0*/  FMNMX3 R4, R4, R14, R15, !PT ;  /* 0x0000000e04047276 */ /* 0x000fc8000780000f */
[----:B---3--:R-:W-:-:S04]  /*31e0*/  FMNMX3 R4, R4, R16, R17, !PT ;  /* 0x0000001004047276 */ /* 0x008fc80007800011 */
[----:B------:R-:W-:-:S04]  /*31f0*/  FMNMX3 R4, R4, R18, R19, !PT ;  /* 0x0000001204047276 */ /* 0x000fc80007800013 */
[----:B------:R-:W-:Y:S01]  /*3200*/  R2UR UR12, R4 ;  /* 0x00000000040c72ca */ /* 0x000fe200000e0000 */
[----:B------:R-:W-:-:S14]  /*3210*/  @P0 BRA `(.L_x_37) ;  /* 0xfffffffc00bc0947 */ /* 0x000fdc000383ffff */
.L_x_36:
[----:B------:R-:W-:Y:S05]  /*3220*/  BRA.U !UP2, `(.L_x_35) ;  /* 0x000000010ac07547 */ /* 0x000fea000b800000 */
[----:B------:R-:W-:Y:S02]  /*3230*/  UIADD3 UR10, UPT, UPT, UR10, -0x1, URZ ;  /* 0xffffffff0a0a7890 */ /* 0x000fe4000fffe0ff */
[----:B------:R-:W-:Y:S02]  /*3240*/  UISETP.NE.AND UP2, UPT, UR20, URZ, UPT ;  /* 0x000000ff1400728c */ /* 0x000fe4000bf45270 */
[----:B------:R-:W-:-:S09]  /*3250*/  UISETP.GE.U32.AND UP1, UPT, UR10, 0x7, UPT ;  /* 0x000000070a00788c */ /* 0x000fd2000bf26070 */
[----:B------:R-:W-:Y:S05]  /*3260*/  BRA.U !UP1, `(.L_x_38) ;  /* 0x00000001093c7547 */ /* 0x000fea000b800000 */
[C---:B-1----:R-:W-:Y:S01]  /*3270*/  LEA R4, R21.reuse, R30, 0x2 ;  /* 0x0000001e15047211 */ /* 0x042fe200078e10ff */
[----:B------:R-:W-:-:S04]  /*3280*/  VIADD R21, R21, 0x8 ;  /* 0x0000000815157836 */ /* 0x000fc80000000000 */
[----:B---34-:R-:W-:Y:S04]  /*3290*/  LDS R5, [R4] ;  /* 0x0000000004057984 */ /* 0x018fe80000000800 */
[----:B------:R-:W0:Y:S04]  /*32a0*/  LDS R6, [R4+0x4] ;  /* 0x0000040004067984 */ /* 0x000e280000000800 */
[----:B------:R-:W-:Y:S04]  /*32b0*/  LDS R8, [R4+0x8] ;  /* 0x0000080004087984 */ /* 0x000fe80000000800 */
[----:B------:R-:W1:Y:S04]  /*32c0*/  LDS R7, [R4+0xc] ;  /* 0x00000c0004077984 */ /* 0x000e680000000800 */
[----:B------:R-:W-:Y:S04]  /*32d0*/  LDS R10, [R4+0x10] ;  /* 0x00001000040a7984 */ /* 0x000fe80000000800 */
[----:B------:R-:W2:Y:S04]  /*32e0*/  LDS R9, [R4+0x14] ;  /* 0x0000140004097984 */ /* 0x000ea80000000800 */
[----:B------:R-:W-:Y:S04]  /*32f0*/  LDS R12, [R4+0x18] ;  /* 0x00001800040c7984 */ /* 0x000fe80000000800 */
[----:B------:R-:W3:Y:S01]  /*3300*/  LDS R11, [R4+0x1c] ;  /* 0x00001c00040b7984 */ /* 0x000ee20000000800 */
[----:B0-----:R-:W-:-:S04]  /*3310*/  FMNMX3 R5, R5, UR12, R6, !PT ;  /* 0x0000000c05057c76 */ /* 0x001fc8000f800006 */
[----:B-1----:R-:W-:-:S04]  /*3320*/  FMNMX3 R5, R5, R8, R7, !PT ;  /* 0x0000000805057276 */ /* 0x002fc80007800007 */
[----:B--2---:R-:W-:-:S04]  /*3330*/  FMNMX3 R5, R5, R10, R9, !PT ;  /* 0x0000000a05057276 */ /* 0x004fc80007800009 */
[----:B---3--:R-:W-:-:S04]  /*3340*/  FMNMX3 R5, R5, R12, R11, !PT ;  /* 0x0000000c05057276 */ /* 0x008fc8000780000b */
[----:B------:R-:W-:-:S15]  /*3350*/  R2UR UR12, R5 ;  /* 0x00000000050c72ca */ /* 0x000fde00000e0000 */
.L_x_38:
[----:B------:R-:W-:Y:S05]  /*3360*/  BRA.U !UP2, `(.L_x_35) ;  /* 0x000000010a707547 */ /* 0x000fea000b800000 */
[----:B------:R-:W-:Y:S02]  /*3370*/  UISETP.GE.U32.AND UP1, UPT, UR20, 0x4, UPT ;  /* 0x000000041400788c */ /* 0x000fe4000bf26070 */
[----:B------:R-:W-:-:S07]  /*3380*/  UISETP.NE.AND UP2, UPT, UR18, URZ, UPT ;  /* 0x000000ff1200728c */ /* 0x000fce000bf45270 */
[----:B------:R-:W-:Y:S05]  /*3390*/  BRA.U !UP1, `(.L_x_39) ;  /* 0x0000000109247547 */ /* 0x000fea000b800000 */
[C---:B-1----:R-:W-:Y:S01]  /*33a0*/  LEA R4, R21.reuse, R30, 0x2 ;  /* 0x0000001e15047211 */ /* 0x042fe200078e10ff */
[----:B------:R-:W-:-:S04]  /*33b0*/  VIADD R21, R21, 0x4 ;  /* 0x0000000415157836 */ /* 0x000fc80000000000 */
[----:B---34-:R-:W-:Y:S04]  /*33c0*/  LDS R5, [R4] ;  /* 0x0000000004057984 */ /* 0x018fe80000000800 */
[----:B------:R-:W0:Y:S04]  /*33d0*/  LDS R6, [R4+0x4] ;  /* 0x0000040004067984 */ /* 0x000e280000000800 */
[----:B------:R-:W-:Y:S04]  /*33e0*/  LDS R8, [R4+0x8] ;  /* 0x0000080004087984 */ /* 0x000fe80000000800 */
[----:B------:R-:W1:Y:S01]  /*33f0*/  LDS R7, [R4+0xc] ;  /* 0x00000c0004077984 */ /* 0x000e620000000800 */
[----:B0-----:R-:W-:-:S04]  /*3400*/  FMNMX3 R5, R5, UR12, R6, !PT ;  /* 0x0000000c05057c76 */ /* 0x001fc8000f800006 */
[----:B-1----:R-:W-:-:S04]  /*3410*/  FMNMX3 R5, R5, R8, R7, !PT ;  /* 0x0000000805057276 */ /* 0x002fc80007800007 */
[----:B------:R-:W-:-:S15]  /*3420*/  R2UR UR12, R5 ;  /* 0x00000000050c72ca */ /* 0x000fde00000e0000 */
.L_x_39:
[----:B------:R-:W-:Y:S05]  /*3430*/  BRA.U !UP2, `(.L_x_35) ;  /* 0x000000010a3c7547 */ /* 0x000fea000b800000 */
[----:B------:R-:W-:Y:S01]  /*3440*/  LEA R21, R21, R30, 0x2 ;  /* 0x0000001e15157211 */ /* 0x000fe200078e10ff */
[----:B------:R-:W-:-:S04]  /*3450*/  UISETP.NE.AND UP1, UPT, UR18, 0x1, UPT ;  /* 0x000000011200788c */ /* 0x000fc8000bf25270 */
[----:B-1----:R-:W0:Y:S02]  /*3460*/  LDS R4, [R21] ;  /* 0x0000000015047984 */ /* 0x002e240000000800 */
[----:B0-----:R-:W-:-:S04]  /*3470*/  FMNMX R4, R4, UR12, !PT ;  /* 0x0000000c04047c09 */ /* 0x001fc8000f800000 */
[----:B------:R-:W-:Y:S01]  /*3480*/  R2UR UR12, R4 ;  /* 0x00000000040c72ca */ /* 0x000fe200000e0000 */
[----:B------:R-:W-:-:S14]  /*3490*/  BRA.U !UP1, `(.L_x_35) ;  /* 0x0000000109247547 */ /* 0x000fdc000b800000 */
[----:B------:R-:W-:Y:S01]  /*34a0*/  UISETP.NE.AND UP1, UPT, UR18, 0x2, UPT ;  /* 0x000000021200788c */ /* 0x000fe2000bf25270 */
[----:B------:R-:W0:Y:S05]  /*34b0*/  LDS R4, [R21+0x4] ;  /* 0x0000040015047984 */ /* 0x000e2a0000000800 */
[----:B------:R-:W-:-:S13]  /*34c0*/  PLOP3.LUT P0, PT, PT, PT, UP1, 0x80, 0x8 ;  /* 0x000000000008781c */ /* 0x000fda0003f0f018 */
[----:B---34-:R-:W1:Y:S01]  /*34d0*/  @P0 LDS R5, [R21+0x8] ;  /* 0x0000080015050984 */ /* 0x018e620000000800 */
[----:B0-----:R-:W-:-:S04]  /*34e0*/  FMNMX R4, R4, UR12, !PT ;  /* 0x0000000c04047c09 */ /* 0x001fc8000f800000 */
[----:B------:R-:W-:-:S13]  /*34f0*/  R2UR UR12, R4 ;  /* 0x00000000040c72ca */ /* 0x000fda00000e0000 */
[----:B-1----:R-:W-:-:S04]  /*3500*/  @P0 FMNMX R5, R5, UR12, !PT ;  /* 0x0000000c05050c09 */ /* 0x002fc8000f800000 */
[----:B------:R-:W-:-:S13]  /*3510*/  @P0 R2UR UR10, R5 ;  /* 0x00000000050a02ca */ /* 0x000fda00000e0000 */
[----:B------:R-:W-:-:S05]  /*3520*/  @UP1 UMOV UR12, UR10 ;  /* 0x0000000a000c1c82 */ /* 0x000fca0008000000 */
.L_x_35:
[----:B01----:R-:W-:Y:S02]  /*3530*/  IMAD.U32 R4, RZ, RZ, UR12 ;  /* 0x0000000cff047e24 */ /* 0x003fe4000f8e00ff */
[----:B------:R-:W-:-:S03]  /*3540*/  HFMA2 R9, -RZ, RZ, 0, 0 ;  /* 0x00000000ff097431 */ /* 0x000fc600000001ff */
[----:B------:R-:W-:-:S04]  /*3550*/  FMNMX R4, R4, UR9, !PT ;  /* 0x0000000904047c09 */ /* 0x000fc8000f800000 */
[----:B------:R-:W-:Y:S01]  /*3560*/  R2UR UR10, R4 ;  /* 0x00000000040a72ca */ /* 0x000fe200000e0000 */
[----:B------:R-:W-:-:S14]  /*3570*/  BRA.U !UP0, `(.L_x_40) ;  /* 0x0000000508947547 */ /* 0x000fdc000b800000 */
[----:B------:R-:W-:Y:S01]  /*3580*/  UISETP.GE.U32.AND UP1, UPT, UR17, 0x3, UPT ;  /* 0x000000031100788c */ /* 0x000fe2000bf26070 */
[----:B------:R-:W-:Y:S01]  /*3590*/  IMAD.MOV.U32 R9, RZ, RZ, RZ ;  /* 0x000000ffff097224 */ /* 0x000fe200078e00ff */
[----:B---34-:R-:W-:-:S07]  /*35a0*/  MOV R5, RZ ;  /* 0x000000ff00057202 */ /* 0x018fce0000000f00 */
[----:B------:R-:W-:Y:S05]  /*35b0*/  BRA.U !UP1, `(.L_x_41) ;  /* 0x0000000109d07547 */ /* 0x000fea000b800000 */
[----:B------:R-:W-:Y:S01]  /*35c0*/  IMAD.MOV.U32 R9, RZ, RZ, RZ ;  /* 0x000000ffff097224 */ /* 0x000fe200078e00ff */
[----:B------:R-:W-:Y:S01]  /*35d0*/  MOV R11, RZ ;  /* 0x000000ff000b7202 */ /* 0x000fe20000000f00 */
[----:B------:R-:W-:-:S12]  /*35e0*/  UIADD3 UR12, UPT, UPT, -UR18, UR13, URZ ;  /* 0x0000000d120c7290 */ /* 0x000fd8000fffe1ff */
.L_x_42:
[C---:B0-----:R-:W-:Y:S02]  /*35f0*/  IMAD R8, R11.reuse, 0x4, R30 ;  /* 0x000000040b087824 */ /* 0x041fe400078e021e */
[----:B------:R-:W-:Y:S01]  /*3600*/  HFMA2 R10, -RZ, RZ, 0.96630859375, -0.0022525787353515625 ;  /* 0x3bbb989dff0a7431 */ /* 0x000fe200000001ff */
[----:B------:R-:W-:Y:S02]  /*3610*/  IADD3 R11, PT, PT, R11, 0x4, RZ ;  /* 0x000000040b0b7810 */ /* 0x000fe40007ffe0ff */
[----:B------:R-:W0:Y:S02]  /*3620*/  LDS.128 R4, [R8] ;  /* 0x0000000008047984 */ /* 0x000e240000000c00 */
[----:B------:R-:W-:Y:S01]  /*3630*/  ISETP.NE.AND P0, PT, R11, UR12, PT ;  /* 0x0000000c0b007c0c */ /* 0x000fe2000bf05270 */
[----:B0-----:R-:W-:Y:S01]  /*3640*/  FADD R17, R4, -UR10 ;  /* 0x8000000a04117e21 */ /* 0x001fe20008000000 */
[----:B------:R-:W-:Y:S02]  /*3650*/  IMAD.MOV.U32 R4, RZ, RZ, 0x437c0000 ;  /* 0x437c0000ff047424 */ /* 0x000fe400078e00ff */
[----:B------:R-:W-:Y:S01]  /*3660*/  FADD R15, R5, -UR10 ;  /* 0x8000000a050f7e21 */ /* 0x000fe20008000000 */
[----:B------:R-:W-:-:S03]  /*3670*/  FFMA.SAT R13, R17, R10, 0.5 ;  /* 0x3f000000110d7423 */ /* 0x000fc6000000200a */
[----:B------:R-:W-:Y:S01]  /*3680*/  FFMA.SAT R19, R15, R10, 0.5 ;  /* 0x3f0000000f137423 */ /* 0x000fe2000000200a */
[-C--:B------:R-:W-:Y:S01]  /*3690*/  FFMA.RM R5, R13, R4.reuse, 12582913 ;  /* 0x4b4000010d057423 */ /* 0x080fe20000004004 */
[----:B------:R-:W-:Y:S02]  /*36a0*/  FADD R13, R6, -UR10 ;  /* 0x8000000a060d7e21 */ /* 0x000fe40008000000 */
[----:B------:R-:W-:Y:S01]  /*36b0*/  FFMA.RM R6, R19, R4, 12582913 ;  /* 0x4b40000113067423 */ /* 0x000fe20000004004 */
[----:B------:R-:W-:Y:S01]  /*36c0*/  FADD R12, R5, -12583039 ;  /* 0xcb40007f050c7421 */ /* 0x000fe20000000000 */
[----:B------:R-:W-:Y:S02]  /*36d0*/  FFMA.SAT R19, R13, R10, 0.5 ;  /* 0x3f0000000d137423 */ /* 0x000fe4000000200a */
[----:B------:R-:W-:Y:S01]  /*36e0*/  FADD R14, R6, -12583039 ;  /* 0xcb40007f060e7421 */ /* 0x000fe20000000000 */
[----:B------:R-:W-:Y:S01]  /*36f0*/  SHF.L.U32 R5, R5, 0x17, RZ ;  /* 0x0000001705057819 */ /* 0x000fe200000006ff */
[----:B------:R-:W-:-:S02]  /*3700*/  FFMA R12, R17, 1.4426950216293334961, -R12 ;  /* 0x3fb8aa3b110c7823 */ /* 0x000fc4000000080c */
[----:B------:R-:W-:Y:S02]  /*3710*/  FFMA R14, R15, 1.4426950216293334961, -R14 ;  /* 0x3fb8aa3b0f0e7823 */ /* 0x000fe4000000080e */
[----:B------:R-:W-:Y:S01]  /*3720*/  FFMA R12, R17, 1.925963033500011079e-08, R12 ;  /* 0x32a57060110c7823 */ /* 0x000fe2000000000c */
[----:B------:R-:W-:Y:S01]  /*3730*/  FADD R17, R7, -UR10 ;  /* 0x8000000a07117e21 */ /* 0x000fe20008000000 */
[----:B------:R-:W-:-:S03]  /*3740*/  FFMA.RM R7, R19, R4, 12582913 ;  /* 0x4b40000113077423 */ /* 0x000fc60000004004 */
[----:B------:R-:W-:Y:S01]  /*3750*/  FFMA.SAT R19, R17, R10, 0.5 ;  /* 0x3f00000011137423 */ /* 0x000fe2000000200a */
[----:B------:R-:W-:Y:S01]  /*3760*/  FFMA R10, R15, 1.925963033500011079e-08, R14 ;  /* 0x32a570600f0a7823 */ /* 0x000fe2000000000e */
[----:B------:R-:W-:Y:S01]  /*3770*/  FADD R16, R7, -12583039 ;  /* 0xcb40007f07107421 */ /* 0x000fe20000000000 */
[----:B------:R-:W0:Y:S01]  /*3780*/  MUFU.EX2 R12, R12 ;  /* 0x0000000c000c7308 */ /* 0x000e220000000800 */
[----:B------:R-:W-:Y:S02]  /*3790*/  FFMA.RM R4, R19, R4, 12582913 ;  /* 0x4b40000113047423 */ /* 0x000fe40000004004 */
[C---:B------:R-:W-:Y:S02]  /*37a0*/  FFMA R16, R13.reuse, 1.4426950216293334961, -R16 ;  /* 0x3fb8aa3b0d107823 */ /* 0x040fe40000000810 */
[----:B------:R-:W-:Y:S02]  /*37b0*/  FADD R14, R4, -12583039 ;  /* 0xcb40007f040e7421 */ /* 0x000fe40000000000 */
[----:B------:R-:W-:Y:S01]  /*37c0*/  FFMA R16, R13, 1.925963033500011079e-08, R16 ;  /* 0x32a570600d107823 */ /* 0x000fe20000000010 */
[----:B------:R-:W1:Y:S01]  /*37d0*/  MUFU.EX2 R10, R10 ;  /* 0x0000000a000a7308 */ /* 0x000e620000000800 */
[----:B------:R-:W-:Y:S01]  /*37e0*/  FFMA R14, R17, 1.4426950216293334961, -R14 ;  /* 0x3fb8aa3b110e7823 */ /* 0x000fe2000000080e */
[----:B------:R-:W-:Y:S01]  /*37f0*/  IMAD.SHL.U32 R13, R6, 0x800000, RZ ;  /* 0x00800000060d7824 */ /* 0x000fe200078e00ff */
[----:B------:R-:W-:Y:S01]  /*3800*/  SHF.L.U32 R6, R7, 0x17, RZ ;  /* 0x0000001707067819 */ /* 0x000fe200000006ff */
[----:B------:R-:W-:-:S02]  /*3810*/  IMAD.SHL.U32 R7, R4, 0x800000, RZ ;  /* 0x0080000004077824 */ /* 0x000fc400078e00ff */
[----:B------:R-:W-:Y:S02]  /*3820*/  FFMA R14, R17, 1.925963033500011079e-08, R14 ;  /* 0x32a57060110e7823 */ /* 0x000fe4000000000e */
[----:B------:R-:W2:Y:S01]  /*3830*/  MUFU.EX2 R15, R16 ;  /* 0x00000010000f7308 */ /* 0x000ea20000000800 */
[----:B0-----:R-:W-:-:S07]  /*3840*/  FMUL R4, R5, R12 ;  /* 0x0000000c05047220 */ /* 0x001fce0000400000 */
[----:B------:R-:W0:Y:S01]  /*3850*/  MUFU.EX2 R14, R14 ;  /* 0x0000000e000e7308 */ /* 0x000e220000000800 */
[----:B-1----:R-:W-:Y:S01]  /*3860*/  FMUL R5, R13, R10 ;  /* 0x0000000a0d057220 */ /* 0x002fe20000400000 */
[----:B------:R-:W-:-:S04]  /*3870*/  FADD R10, R4, R9 ;  /* 0x00000009040a7221 */ /* 0x000fc80000000000 */
[----:B------:R-:W-:Y:S01]  /*3880*/  FADD R9, R10, R5 ;  /* 0x000000050a097221 */ /* 0x000fe20000000000 */
[----:B--2---:R-:W-:-:S04]  /*3890*/  FMUL R6, R6, R15 ;  /* 0x0000000f06067220 */ /* 0x004fc80000400000 */
[----:B------:R-:W-:Y:S01]  /*38a0*/  FADD R10, R9, R6 ;  /* 0x00000006090a7221 */ /* 0x000fe20000000000 */
[----:B0-----:R-:W-:-:S04]  /*38b0*/  FMUL R7, R7, R14 ;  /* 0x0000000e07077220 */ /* 0x001fc80000400000 */
[----:B------:R-:W-:Y:S01]  /*38c0*/  FADD R9, R10, R7 ;  /* 0x000000070a097221 */ /* 0x000fe20000000000 */
[----:B------:R0:W-:Y:S01]  /*38d0*/  STS.128 [R8], R4 ;  /* 0x0000000408007388 */ /* 0x0001e20000000c00 */
[----:B------:R-:W-:Y:S05]  /*38e0*/  @P0 BRA `(.L_x_42) ;  /* 0xfffffffc00400947 */ /* 0x000fea000383ffff */
[----:B0-----:R-:W-:-:S07]  /*38f0*/  IMAD.U32 R5, RZ, RZ, UR12 ;  /* 0x0000000cff057e24 */ /* 0x001fce000f8e00ff */
.L_x_41:
[----:B------:R-:W-:-:S09]  /*3900*/  UISETP.NE.AND UP1, UPT, UR18, URZ, UPT ;  /* 0x000000ff1200728c */ /* 0x000fd2000bf25270 */
[----:B------:R-:W-:Y:S05]  /*3910*/  BRA.U !UP1, `(.L_x_40) ;  /* 0x0000000109ac7547 */ /* 0x000fea000b800000 */
[----:B------:R-:W-:Y:S01]  /*3920*/  LEA R4, R5, R30, 0x2 ;  /* 0x0000001e05047211 */ /* 0x000fe200078e10ff */
[----:B------:R-:W-:Y:S01]  /*3930*/  IMAD.MOV.U32 R5, RZ, RZ, 0x3bbb989d ;  /* 0x3bbb989dff057424 */ /* 0x000fe200078e00ff */
[----:B------:R-:W-:-:S03]  /*3940*/  UISETP.NE.AND UP1, UPT, UR18, 0x1, UPT ;  /* 0x000000011200788c */ /* 0x000fc6000bf25270 */
[----:B------:R-:W0:Y:S02]  /*3950*/  LDS R6, [R4] ;  /* 0x0000000004067984 */ /* 0x000e240000000800 */
[----:B0-----:R-:W-:Y:S01]  /*3960*/  FADD R8, R6, -UR10 ;  /* 0x8000000a06087e21 */ /* 0x001fe20008000000 */
[----:B------:R-:W-:-:S03]  /*3970*/  MOV R6, 0x437c0000 ;  /* 0x437c000000067802 */ /* 0x000fc60000000f00 */
[----:B------:R-:W-:-:S04]  /*3980*/  FFMA.SAT R7, R8, R5, 0.5 ;  /* 0x3f00000008077423 */ /* 0x000fc80000002005 */
[----:B------:R-:W-:-:S04]  /*3990*/  FFMA.RM R7, R7, R6, 12582913 ;  /* 0x4b40000107077423 */ /* 0x000fc80000004006 */
[C---:B------:R-:W-:Y:S01]  /*39a0*/  FADD R11, R7.reuse, -12583039 ;  /* 0xcb40007f070b7421 */ /* 0x040fe20000000000 */
[----:B------:R-:W-:-:S03]  /*39b0*/  IMAD.SHL.U32 R7, R7, 0x800000, RZ ;  /* 0x0080000007077824 */ /* 0x000fc600078e00ff */
[----:B------:R-:W-:-:S04]  /*39c0*/  FFMA R11, R8, 1.4426950216293334961, -R11 ;  /* 0x3fb8aa3b080b7823 */ /* 0x000fc8000000080b */
[----:B------:R-:W-:-:S04]  /*39d0*/  FFMA R11, R8, 1.925963033500011079e-08, R11 ;  /* 0x32a57060080b7823 */ /* 0x000fc8000000000b */
[----:B------:R-:W0:Y:S02]  /*39e0*/  MUFU.EX2 R8, R11 ;  /* 0x0000000b00087308 */ /* 0x000e240000000800 */
[----:B0-----:R-:W-:-:S04]  /*39f0*/  FMUL R7, R7, R8 ;  /* 0x0000000807077220 */ /* 0x001fc80000400000 */
[----:B------:R-:W-:Y:S01]  /*3a00*/  FADD R9, R9, R7 ;  /* 0x0000000709097221 */ /* 0x000fe20000000000 */
[----:B------:R0:W-:Y:S01]  /*3a10*/  STS [R4], R7 ;  /* 0x0000000704007388 */ /* 0x0001e20000000800 */
[----:B------:R-:W-:Y:S05]  /*3a20*/  BRA.U !UP1, `(.L_x_40) ;  /* 0x0000000109687547 */ /* 0x000fea000b800000 */
[----:B0-----:R-:W0:Y:S01]  /*3a30*/  LDS R7, [R4+0x4] ;  /* 0x0000040004077984 */ /* 0x001e220000000800 */
[----:B------:R-:W-:Y:S01]  /*3a40*/  UISETP.NE.AND UP1, UPT, UR18, 0x2, UPT ;  /* 0x000000021200788c */ /* 0x000fe2000bf25270 */
[----:B0-----:R-:W-:-:S04]  /*3a50*/  FADD R8, R7, -UR10 ;  /* 0x8000000a07087e21 */ /* 0x001fc80008000000 */
[----:B------:R-:W-:-:S04]  /*3a60*/  FFMA.SAT R7, R8, R5, 0.5 ;  /* 0x3f00000008077423 */ /* 0x000fc80000002005 */
[----:B------:R-:W-:-:S04]  /*3a70*/  FFMA.RM R7, R7, R6, 12582913 ;  /* 0x4b40000107077423 */ /* 0x000fc80000004006 */
[C---:B------:R-:W-:Y:S01]  /*3a80*/  FADD R11, R7.reuse, -12583039 ;  /* 0xcb40007f070b7421 */ /* 0x040fe20000000000 */
[----:B------:R-:W-:-:S03]  /*3a90*/  SHF.L.U32 R7, R7, 0x17, RZ ;  /* 0x0000001707077819 */ /* 0x000fc600000006ff */
[----:B------:R-:W-:-:S04]  /*3aa0*/  FFMA R11, R8, 1.4426950216293334961, -R11 ;  /* 0x3fb8aa3b080b7823 */ /* 0x000fc8000000080b */
[----:B------:R-:W-:-:S04]  /*3ab0*/  FFMA R11, R8, 1.925963033500011079e-08, R11 ;  /* 0x32a57060080b7823 */ /* 0x000fc8000000000b */
[----:B------:R-:W0:Y:S02]  /*3ac0*/  MUFU.EX2 R8, R11 ;  /* 0x0000000b00087308 */ /* 0x000e240000000800 */
[----:B0-----:R-:W-:-:S04]  /*3ad0*/  FMUL R7, R7, R8 ;  /* 0x0000000807077220 */ /* 0x001fc80000400000 */
[----:B------:R-:W-:Y:S01]  /*3ae0*/  FADD R9, R9, R7 ;  /* 0x0000000709097221 */ /* 0x000fe20000000000 */
[----:B------:R1:W-:Y:S01]  /*3af0*/  STS [R4+0x4], R7 ;  /* 0x0000040704007388 */ /* 0x0003e20000000800 */
[----:B------:R-:W-:Y:S05]  /*3b00*/  BRA.U !UP1, `(.L_x_40) ;  /* 0x0000000109307547 */ /* 0x000fea000b800000 */
[----:B-1----:R-:W0:Y:S02]  /*3b10*/  LDS R7, [R4+0x8] ;  /* 0x0000080004077984 */ /* 0x002e240000000800 */
[----:B0-----:R-:W-:-:S04]  /*3b20*/  FADD R8, R7, -UR10 ;  /* 0x8000000a07087e21 */ /* 0x001fc80008000000 */
        /* <DEDUP_REMOVED lines=9> */
[----:B------:R2:W-:Y:S06]  /*3bc0*/  STS [R4+0x8], R5 ;  /* 0x0000080504007388 */ /* 0x0005ec0000000800 */
.L_x_40:
[----:B012---:R-:W-:Y:S01]  /*3bd0*/  MOV R4, UR10 ;  /* 0x0000000a00047c02 */ /* 0x007fe20008000f00 */
[----:B---34-:R-:W-:Y:S01]  /*3be0*/  IMAD.MOV.U32 R5, RZ, RZ, 0x3bbb989d ;  /* 0x3bbb989dff057424 */ /* 0x018fe200078e00ff */
[----:B------:R-:W-:Y:S01]  /*3bf0*/  MOV R6, 0x437c0000 ;  /* 0x437c000000067802 */ /* 0x000fe20000000f00 */
[----:B------:R-:W-:Y:S02]  /*3c00*/  BSSY.RECONVERGENT B0, `(.L_x_43) ;  /* 0x0000071000007945 */ /* 0x000fe40003800200 */
[----:B------:R-:W-:Y:S01]  /*3c10*/  FADD R4, -R4, UR9 ;  /* 0x0000000904047e21 */ /* 0x000fe20008000100 */
[----:B------:R-:W0:Y:S03]  /*3c20*/  LDCU UR9, c[0x0][0x3a8] ;  /* 0x00007500ff0977ac */ /* 0x000e260008000800 */
[----:B------:R-:W-:-:S04]  /*3c30*/  FFMA.SAT R5, R4, R5, 0.5 ;  /* 0x3f00000004057423 */ /* 0x000fc80000002005 */
[----:B------:R-:W-:-:S04]  /*3c40*/  FFMA.RM R5, R5, R6, 12582913 ;  /* 0x4b40000105057423 */ /* 0x000fc80000004006 */
[C---:B------:R-:W-:Y:S01]  /*3c50*/  FADD R7, R5.reuse, -12583039 ;  /* 0xcb40007f05077421 */ /* 0x040fe20000000000 */
[----:B------:R-:W-:-:S03]  /*3c60*/  IMAD.SHL.U32 R12, R5, 0x800000, RZ ;  /* 0x00800000050c7824 */ /* 0x000fc600078e00ff */
[----:B------:R-:W-:Y:S01]  /*3c70*/  FFMA R7, R4, 1.4426950216293334961, -R7 ;  /* 0x3fb8aa3b04077823 */ /* 0x000fe20000000807 */
[----:B0-----:R-:W-:-:S03]  /*3c80*/  MOV R5, UR9 ;  /* 0x0000000900057c02 */ /* 0x001fc60008000f00 */
[----:B------:R-:W-:Y:S01]  /*3c90*/  FFMA R7, R4, 1.925963033500011079e-08, R7 ;  /* 0x32a5706004077823 */ /* 0x000fe20000000007 */
[----:B------:R-:W-:-:S05]  /*3ca0*/  ISETP.GE.AND P0, PT, R32, R5, PT ;  /* 0x000000052000720c */ /* 0x000fca0003f06270 */
[----:B------:R-:W0:Y:S02]  /*3cb0*/  MUFU.EX2 R7, R7 ;  /* 0x0000000700077308 */ /* 0x000e240000000800 */
[----:B0-----:R-:W-:-:S04]  /*3cc0*/  FMUL R12, R12, R7 ;  /* 0x000000070c0c7220 */ /* 0x001fc80000400000 */
[----:B------:R-:W-:-:S05]  /*3cd0*/  FFMA R9, R12, UR4, R9 ;  /* 0x000000040c097c23 */ /* 0x000fca0008000009 */
[----:B------:R-:W-:Y:S01]  /*3ce0*/  R2UR UR4, R9 ;  /* 0x00000000090472ca */ /* 0x000fe200000e0000 */
[----:B------:R-:W-:-:S14]  /*3cf0*/  @P0 BRA `(.L_x_44) ;  /* 0x0000000400840947 */ /* 0x000fdc0003800000 */
[----:B------:R-:W-:Y:S01]  /*3d00*/  IMAD.U32 R14, RZ, RZ, UR20 ;  /* 0x00000014ff0e7e24 */ /* 0x000fe2000f8e00ff */
[----:B------:R-:W-:-:S04]  /*3d10*/  MOV R13, R32 ;  /* 0x00000020000d7202 */ /* 0x000fc80000000f00 */
[----:B------:R-:W-:-:S07]  /*3d20*/  IADD3 R14, PT, PT, -R14, UR13, RZ ;  /* 0x0000000d0e0e7c10 */ /* 0x000fce000fffe1ff */
.L_x_50:
[----:B------:R-:W-:Y:S01]  /*3d30*/  FMUL R33, R12, R33 ;  /* 0x000000210c217220 */ /* 0x000fe20000400000 */
[----:B------:R-:W-:Y:S06]  /*3d40*/  BRA.U !UP0, `(.L_x_45) ;  /* 0x00000005085c7547 */ /* 0x000fec000b800000 */
[----:B------:R-:W-:Y:S01]  /*3d50*/  UISETP.GE.U32.AND UP1, UPT, UR17, 0x7, UPT ;  /* 0x000000071100788c */ /* 0x000fe2000bf26070 */
[----:B------:R-:W-:-:S08]  /*3d60*/  IMAD.MOV.U32 R4, RZ, RZ, RZ ;  /* 0x000000ffff047224 */ /* 0x000fd000078e00ff */
[----:B------:R-:W-:Y:S05]  /*3d70*/  BRA.U !UP1, `(.L_x_46) ;  /* 0x0000000109887547 */ /* 0x000fea000b800000 */
[----:B------:R-:W0:Y:S01]  /*3d80*/  LDC R16, c[0x0][0x3a8] ;  /* 0x0000ea00ff107b82 */ /* 0x000e220000000800 */
[----:B------:R-:W-:-:S07]  /*3d90*/  HFMA2 R15, -RZ, RZ, 0, 0 ;  /* 0x00000000ff0f7431 */ /* 0x000fce00000001ff */
.L_x_47:
[C---:B0-----:R-:W-:Y:S02]  /*3da0*/  IMAD R4, R15.reuse, R16, R13 ;  /* 0x000000100f047224 */ /* 0x041fe400078e020d */
[C---:B------:R-:W-:Y:S01]  /*3db0*/  IMAD R8, R15.reuse, 0x4, R30 ;  /* 0x000000040f087824 */ /* 0x040fe200078e021e */
[----:B------:R-:W-:Y:S02]  /*3dc0*/  IADD3 R15, PT, PT, R15, 0x8, RZ ;  /* 0x000000080f0f7810 */ /* 0x000fe40007ffe0ff */
[----:B------:R-:W-:Y:S02]  /*3dd0*/  LEA R21, R4, R31, 0x2 ;  /* 0x0000001f04157211 */ /* 0x000fe400078e10ff */
[----:B------:R-:W-:Y:S01]  /*3de0*/  LDS.128 R4, [R8] ;  /* 0x0000000008047984 */ /* 0x000fe20000000c00 */
[----:B------:R-:W-:Y:S02]  /*3df0*/  ISETP.NE.AND P0, PT, R15, R14, PT ;  /* 0x0000000e0f00720c */ /* 0x000fe40003f05270 */
[----:B------:R-:W-:-:S02]  /*3e00*/  IMAD R23, R16, 0x4, R21 ;  /* 0x0000000410177824 */ /* 0x000fc400078e0215 */
[----:B------:R-:W0:Y:S03]  /*3e10*/  LDS R21, [R21] ;  /* 0x0000000015157984 */ /* 0x000e260000000800 */
[C---:B------:R-:W-:Y:S01]  /*3e20*/  LEA R17, R16.reuse, R23, 0x2 ;  /* 0x0000001710117211 */ /* 0x040fe200078e10ff */
[----:B------:R-:W1:Y:S04]  /*3e30*/  LDS R19, [R23] ;  /* 0x0000000017137984 */ /* 0x000e680000000800 */
[C---:B------:R-:W-:Y:S02]  /*3e40*/  IMAD R25, R16.reuse, 0x4, R17 ;  /* 0x0000000410197824 */ /* 0x040fe400078e0211 */
[----:B------:R-:W2:Y:S03]  /*3e50*/  LDS R17, [R17] ;  /* 0x0000000011117984 */ /* 0x000ea60000000800 */
[----:B------:R-:W-:Y:S01]  /*3e60*/  LEA R27, R16, R25, 0x2 ;  /* 0x00000019101b7211 */ /* 0x000fe200078e10ff */
[----:B0-----:R-:W-:-:S04]  /*3e70*/  FFMA R10, R4, R21, R33 ;  /* 0x00000015040a7223 */ /* 0x001fc80000000021 */
[----:B------:R-:W-:Y:S01]  /*3e80*/  IMAD R33, R16, 0x4, R27 ;  /* 0x0000000410217824 */ /* 0x000fe200078e021b */
[----:B------:R-:W0:Y:S01]  /*3e90*/  LDS R4, [R25] ;  /* 0x0000000019047984 */ /* 0x000e220000000800 */
[----:B-1----:R-:W-:-:S03]  /*3ea0*/  FFMA R19, R5, R19, R10 ;  /* 0x0000001305137223 */ /* 0x002fc6000000000a */
[----:B------:R-:W-:Y:S01]  /*3eb0*/  LDS.128 R8, [R8+0x10] ;  /* 0x0000100008087984 */ /* 0x000fe20000000c00 */
[----:B------:R-:W-:-:S03]  /*3ec0*/  LEA R5, R16, R33, 0x2 ;  /* 0x0000002110057211 */ /* 0x000fc600078e10ff */
[----:B------:R-:W1:Y:S01]  /*3ed0*/  LDS R21, [R27] ;  /* 0x000000001b157984 */ /* 0x000e620000000800 */
[----:B--2---:R-:W-:Y:S01]  /*3ee0*/  FFMA R6, R6, R17, R19 ;  /* 0x0000001106067223 */ /* 0x004fe20000000013 */
[----:B------:R-:W-:Y:S02]  /*3ef0*/  IMAD R18, R16, 0x4, R5 ;  /* 0x0000000410127824 */ /* 0x000fe400078e0205 */
[----:B------:R-:W2:Y:S04]  /*3f00*/  LDS R20, [R33] ;  /* 0x0000000021147984 */ /* 0x000ea80000000800 */
[----:B------:R-:W3:Y:S04]  /*3f10*/  LDS R5, [R5] ;  /* 0x0000000005057984 */ /* 0x000ee80000000800 */
[----:B------:R-:W4:Y:S01]  /*3f20*/  LDS R18, [R18] ;  /* 0x0000000012127984 */ /* 0x000f220000000800 */
[----:B0-----:R-:W-:-:S04]  /*3f30*/  FFMA R7, R7, R4, R6 ;  /* 0x0000000407077223 */ /* 0x001fc80000000006 */
[----:B-1----:R-:W-:-:S04]  /*3f40*/  FFMA R4, R8, R21, R7 ;  /* 0x0000001508047223 */ /* 0x002fc80000000007 */
[----:B--2---:R-:W-:-:S04]  /*3f50*/  FFMA R9, R9, R20, R4 ;  /* 0x0000001409097223 */ /* 0x004fc80000000004 */
[----:B---3--:R-:W-:-:S04]  /*3f60*/  FFMA R10, R10, R5, R9 ;  /* 0x000000050a0a7223 */ /* 0x008fc80000000009 */
[----:B----4-:R-:W-:Y:S01]  /*3f70*/  FFMA R33, R11, R18, R10 ;  /* 0x000000120b217223 */ /* 0x010fe2000000000a */
[----:B------:R-:W-:Y:S06]  /*3f80*/  @P0 BRA `(.L_x_47) ;  /* 0xfffffffc00840947 */ /* 0x000fec000383ffff */
[----:B------:R-:W-:-:S07]  /*3f90*/  IMAD.MOV.U32 R4, RZ, RZ, R14 ;  /* 0x000000ffff047224 */ /* 0x000fce00078e000e */
.L_x_46:
[----:B------:R-:W-:-:S09]  /*3fa0*/  UISETP.NE.AND UP1, UPT, UR20, URZ, UPT ;  /* 0x000000ff1400728c */ /* 0x000fd2000bf25270 */
[----:B------:R-:W-:Y:S05]  /*3fb0*/  BRA.U !UP1, `(.L_x_45) ;  /* 0x0000000109c07547 */ /* 0x000fea000b800000 */
[----:B------:R-:W-:Y:S02]  /*3fc0*/  UIADD3 UR9, UPT, UPT, UR20, -0x1, URZ ;  /* 0xffffffff14097890 */ /* 0x000fe4000fffe0ff */
[----:B------:R-:W-:Y:S02]  /*3fd0*/  UISETP.NE.AND UP2, UPT, UR18, URZ, UPT ;  /* 0x000000ff1200728c */ /* 0x000fe4000bf45270 */
[----:B------:R-:W-:-:S09]  /*3fe0*/  UISETP.GE.U32.AND UP1, UPT, UR9, 0x3, UPT ;  /* 0x000000030900788c */ /* 0x000fd2000bf26070 */
[----:B------:R-:W-:Y:S05]  /*3ff0*/  BRA.U !UP1, `(.L_x_48) ;  /* 0x0000000109507547 */ /* 0x000fea000b800000 */
[----:B------:R-:W0:Y:S01]  /*4000*/  LDC R15, c[0x0][0x3a8] ;  /* 0x0000ea00ff0f7b82 */ /* 0x000e220000000800 */
[----:B------:R-:W-:-:S05]  /*4010*/  LEA R5, R4, R30, 0x2 ;  /* 0x0000001e04057211 */ /* 0x000fca00078e10ff */
[----:B------:R-:W-:Y:S04]  /*4020*/  LDS R9, [R5+0x4] ;  /* 0x0000040005097984 */ /* 0x000fe80000000800 */
[----:B------:R-:W-:Y:S01]  /*4030*/  LDS R11, [R5+0x8] ;  /* 0x00000800050b7984 */ /* 0x000fe20000000800 */
[C---:B0-----:R-:W-:Y:S02]  /*4040*/  IMAD R6, R4.reuse, R15, R13 ;  /* 0x0000000f04067224 */ /* 0x041fe400078e020d */
[----:B------:R-:W-:Y:S02]  /*4050*/  VIADD R4, R4, 0x4 ;  /* 0x0000000404047836 */ /* 0x000fe40000000000 */
[----:B------:R-:W-:Y:S02]  /*4060*/  IMAD R7, R6, 0x4, R31 ;  /* 0x0000000406077824 */ /* 0x000fe400078e021f */
[----:B------:R-:W-:Y:S03]  /*4070*/  LDS R6, [R5] ;  /* 0x0000000005067984 */ /* 0x000fe60000000800 */
[----:B------:R-:W-:-:S02]  /*4080*/  LEA R8, R15, R7, 0x2 ;  /* 0x000000070f087211 */ /* 0x000fc400078e10ff */
[----:B------:R-:W0:Y:S03]  /*4090*/  LDS R7, [R7] ;  /* 0x0000000007077984 */ /* 0x000e260000000800 */
[C---:B------:R-:W-:Y:S02]  /*40a0*/  IMAD R10, R15.reuse, 0x4, R8 ;  /* 0x000000040f0a7824 */ /* 0x040fe400078e0208 */
[----:B------:R-:W1:Y:S03]  /*40b0*/  LDS R8, [R8] ;  /* 0x0000000008087984 */ /* 0x000e660000000800 */
[----:B------:R-:W-:Y:S02]  /*40c0*/  LEA R16, R15, R10, 0x2 ;  /* 0x0000000a0f107211 */ /* 0x000fe400078e10ff */
[----:B------:R-:W2:Y:S04]  /*40d0*/  LDS R10, [R10] ;  /* 0x000000000a0a7984 */ /* 0x000ea80000000800 */
[----:B------:R-:W-:Y:S04]  /*40e0*/  LDS R15, [R5+0xc] ;  /* 0x00000c00050f7984 */ /* 0x000fe80000000800 */
[----:B------:R-:W3:Y:S01]  /*40f0*/  LDS R16, [R16] ;  /* 0x0000000010107984 */ /* 0x000ee20000000800 */
[----:B0-----:R-:W-:-:S04]  /*4100*/  FFMA R6, R6, R7, R33 ;  /* 0x0000000706067223 */ /* 0x001fc80000000021 */
[----:B-1----:R-:W-:-:S04]  /*4110*/  FFMA R6, R9, R8, R6 ;  /* 0x0000000809067223 */ /* 0x002fc80000000006 */
[----:B--2---:R-:W-:-:S04]  /*4120*/  FFMA R6, R11, R10, R6 ;  /* 0x0000000a0b067223 */ /* 0x004fc80000000006 */
[----:B---3--:R-:W-:-:S07]  /*4130*/  FFMA R33, R15, R16, R6 ;  /* 0x000000100f217223 */ /* 0x008fce0000000006 */
.L_x_48:
[----:B------:R-:W-:Y:S05]  /*4140*/  BRA.U !UP2, `(.L_x_45) ;  /* 0x000000010a5c7547 */ /* 0x000fea000b800000 */
[----:B------:R-:W-:Y:S02]  /*4150*/  UISETP.NE.AND UP2, UPT, UR18, 0x1, UPT ;  /* 0x000000011200788c */ /* 0x000fe4000bf45270 */
[----:B------:R-:W-:-:S07]  /*4160*/  ULOP3.LUT UP1, URZ, UR11, 0x1, URZ, 0xc0, !UPT ;  /* 0x000000010bff7892 */ /* 0x000fce000f82c0ff */
[----:B------:R-:W-:Y:S05]  /*4170*/  BRA.U !UP2, `(.L_x_49) ;  /* 0x000000010a307547 */ /* 0x000fea000b800000 */
[----:B------:R-:W0:Y:S01]  /*4180*/  LDC R7, c[0x0][0x3a8] ;  /* 0x0000ea00ff077b82 */ /* 0x000e220000000800 */
[C---:B------:R-:W-:Y:S01]  /*4190*/  LEA R5, R4.reuse, R30, 0x2 ;  /* 0x0000001e04057211 */ /* 0x040fe200078e10ff */
[C---:B0-----:R-:W-:Y:S02]  /*41a0*/  IMAD R6, R4.reuse, R7, R13 ;  /* 0x0000000704067224 */ /* 0x041fe400078e020d */
[----:B------:R-:W-:Y:S02]  /*41b0*/  VIADD R4, R4, 0x2 ;  /* 0x0000000204047836 */ /* 0x000fe40000000000 */
[----:B------:R-:W-:Y:S02]  /*41c0*/  IMAD R8, R6, 0x4, R31 ;  /* 0x0000000406087824 */ /* 0x000fe400078e021f */
[----:B------:R-:W-:Y:S03]  /*41d0*/  LDS R6, [R5] ;  /* 0x0000000005067984 */ /* 0x000fe60000000800 */
[----:B------:R-:W-:-:S02]  /*41e0*/  LEA R9, R7, R8, 0x2 ;  /* 0x0000000807097211 */ /* 0x000fc400078e10ff */
[----:B------:R-:W0:Y:S04]  /*41f0*/  LDS R8, [R8] ;  /* 0x0000000008087984 */ /* 0x000e280000000800 */
[----:B------:R-:W-:Y:S04]  /*4200*/  LDS R7, [R5+0x4] ;  /* 0x0000040005077984 */ /* 0x000fe80000000800 */
[----:B------:R-:W1:Y:S01]  /*4210*/  LDS R9, [R9] ;  /* 0x0000000009097984 */ /* 0x000e620000000800 */
[----:B0-----:R-:W-:-:S04]  /*4220*/  FFMA R6, R6, R8, R33 ;  /* 0x0000000806067223 */ /* 0x001fc80000000021 */
[----:B-1----:R-:W-:-:S07]  /*4230*/  FFMA R33, R7, R9, R6 ;  /* 0x0000000907217223 */ /* 0x002fce0000000006 */
.L_x_49:
[----:B------:R-:W-:Y:S05]  /*4240*/  BRA.U !UP1, `(.L_x_45) ;  /* 0x00000001091c7547 */ /* 0x000fea000b800000 */
[----:B------:R-:W0:Y:S02]  /*4250*/  LDCU UR9, c[0x0][0x3a8] ;  /* 0x00007500ff0977ac */ /* 0x000e240008000800 */
[C---:B0-----:R-:W-:Y:S01]  /*4260*/  IMAD R6, R4.reuse, UR9, R13 ;  /* 0x0000000904067c24 */ /* 0x041fe2000f8e020d */
[----:B------:R-:W-:-:S03]  /*4270*/  LEA R4, R4, R30, 0x2 ;  /* 0x0000001e04047211 */ /* 0x000fc600078e10ff */
[----:B------:R-:W-:-:S03]  /*4280*/  IMAD R6, R6, 0x4, R31 ;  /* 0x0000000406067824 */ /* 0x000fc600078e021f */
[----:B------:R-:W-:Y:S04]  /*4290*/  LDS R4, [R4] ;  /* 0x0000000004047984 */ /* 0x000fe80000000800 */
[----:B------:R-:W0:Y:S02]  /*42a0*/  LDS R6, [R6] ;  /* 0x0000000006067984 */ /* 0x000e240000000800 */
[----:B0-----:R-:W-:-:S07]  /*42b0*/  FFMA R33, R4, R6, R33 ;  /* 0x0000000604217223 */ /* 0x001fce0000000021 */
.L_x_45:
[----:B------:R-:W0:Y:S01]  /*42c0*/  LDCU UR9, c[0x0][0x3a8] ;  /* 0x00007500ff0977ac */ /* 0x000e220008000800 */
[----:B------:R-:W-:Y:S01]  /*42d0*/  IADD3 R13, PT, PT, R13, 0x100, RZ ;  /* 0x000001000d0d7810 */ /* 0x000fe20007ffe0ff */
[----:B0-----:R-:W-:-:S05]  /*42e0*/  IMAD.U32 R5, RZ, RZ, UR9 ;  /* 0x00000009ff057e24 */ /* 0x001fca000f8e00ff */
[----:B------:R-:W-:-:S13]  /*42f0*/  ISETP.GE.AND P0, PT, R13, R5, PT ;  /* 0x000000050d00720c */ /* 0x000fda0003f06270 */
[----:B------:R-:W-:Y:S05]  /*4300*/  @!P0 BRA `(.L_x_50) ;  /* 0xfffffff800888947 */ /* 0x000fea000383ffff */
.L_x_44:
[----:B------:R-:W-:Y:S05]  /*4310*/  BSYNC.RECONVERGENT B0 ;  /* 0x0000000000007941 */ /* 0x000fea0003800200 */
.L_x_43:
[----:B------:R-:W0:Y:S01]  /*4320*/  LDCU UR9, c[0x0][0x3a4] ;  /* 0x00007480ff0977ac */ /* 0x000e220008000800 */
[----:B------:R-:W-:Y:S02]  /*4330*/  UIADD3 UR6, UPT, UPT, UR6, 0x20, URZ ;  /* 0x0000002006067890 */ /* 0x000fe4000fffe0ff */
[----:B------:R-:W-:Y:S02]  /*4340*/  UIADD3 UR5, UPT, UPT, UR5, 0x1, URZ ;  /* 0x0000000105057890 */ /* 0x000fe4000fffe0ff */
[----:B0-----:R-:W-:-:S03]  /*4350*/  UISETP.GE.AND UP0, UPT, UR6, UR9, UPT ;  /* 0x000000090600728c */ /* 0x001fc6000bf06270 */
[----:B------:R-:W-:Y:S01]  /*4360*/  UMOV UR9, UR10 ;  /* 0x0000000a00097c82 */ /* 0x000fe20008000000 */
[----:B------:R-:W-:Y:S06]  /*4370*/  BAR.SYNC.DEFER_BLOCKING 0x0 ;  /* 0x0000000000007b1d */ /* 0x000fec0000010000 */
[----:B------:R-:W-:Y:S05]  /*4380*/  BRA.U !UP0, `(.L_x_51) ;  /* 0xffffffc908147547 */ /* 0x000fea000b83ffff */
.L_x_10:
[----:B------:R-:W-:-:S13]  /*4390*/  ISETP.GE.AND P0, PT, R32, R5, PT ;  /* 0x000000052000720c */ /* 0x000fda0003f06270 */
[----:B------:R-:W-:Y:S05]  /*43a0*/  @P0 EXIT ;  /* 0x000000000000094d */ /* 0x000fea0003800000 */
[----:B------:R-:W-:-:S04]  /*43b0*/  UIADD3 UR5, UPT, UPT, UR4, 0x1800000, URZ ;  /* 0x0180000004057890 */ /* 0x000fc8000fffe0ff */
[----:B------:R-:W-:-:S04]  /*43c0*/  ULOP3.LUT UR5, UR5, 0x7f800000, URZ, 0xc0, !UPT ;  /* 0x7f80000005057892 */ /* 0x000fc8000f8ec0ff */
[----:B------:R-:W-:-:S09]  /*43d0*/  UISETP.GT.U32.AND UP0, UPT, UR5, 0x1ffffff, UPT ;  /* 0x01ffffff0500788c */ /* 0x000fd2000bf04070 */
[----:B------:R-:W-:Y:S05]  /*43e0*/  BRA.U UP0, `(.L_x_52) ;  /* 0x0000000100107547 */ /* 0x000fea000b800000 */
[----:B------:R-:W-:Y:S02]  /*43f0*/  MOV R0, UR4 ;  /* 0x0000000400007c02 */ /* 0x000fe40008000f00 */
[----:B01----:R-:W-:-:S07]  /*4400*/  MOV R2, 0x4420 ;  /* 0x0000442000027802 */ /* 0x003fce0000000f00 */
[----:B------:R-:W-:Y:S05]  /*4410*/  CALL.REL.NOINC `($__internal_0_$__cuda_sm20_rcp_rn_f32_slowpath) ;  /* 0x00000004004c7944 */ /* 0x000fea0003c00000 */
[----:B------:R-:W-:Y:S05]  /*4420*/  BRA `(.L_x_53) ;  /* 0x0000000000147947 */ /* 0x000fea0003800000 */
.L_x_52:
[----:B------:R-:W0:Y:S01]  /*4430*/  MUFU.RCP R0, UR4 ;  /* 0x0000000400007d08 */ /* 0x000e220008001000 */
[----:B-1----:R-:W-:-:S04]  /*4440*/  IMAD.U32 R3, RZ, RZ, UR4 ;  /* 0x00000004ff037e24 */ /* 0x002fc8000f8e00ff */
[----:B0-----:R-:W-:-:S04]  /*4450*/  FFMA R2, R0, R3, -1 ;  /* 0xbf80000000027423 */ /* 0x001fc80000000003 */
[----:B------:R-:W-:-:S04]  /*4460*/  FADD.FTZ R3, -R2, -RZ ;  /* 0x800000ff02037221 */ /* 0x000fc80000010100 */
[----:B------:R-:W-:-:S07]  /*4470*/  FFMA R0, R0, R3, R0 ;  /* 0x0000000300007223 */ /* 0x000fce0000000000 */
.L_x_53:
[----:B------:R-:W0:Y:S01]  /*4480*/  LDCU UR5, c[0x0][0x3a8] ;  /* 0x00007500ff0577ac */ /* 0x000e220008000800 */
[----:B------:R-:W-:Y:S01]  /*4490*/  LOP3.LUT R2, RZ, R32, RZ, 0x33, !PT ;  /* 0x00000020ff027212 */ /* 0x000fe200078e33ff */
[----:B------:R-:W-:Y:S01]  /*44a0*/  BSSY.RECONVERGENT B0, `(.L_x_54) ;  /* 0x0000024000007945 */ /* 0x000fe20003800200 */
[----:B------:R-:W-:Y:S01]  /*44b0*/  FSETP.LT.AND P1, PT, RZ, UR4, PT ;  /* 0x00000004ff007c0b */ /* 0x000fe2000bf21000 */
[----:B------:R-:W-:-:S03]  /*44c0*/  USHF.R.S32.HI UR6, URZ, 0x1f, UR7 ;  /* 0x0000001fff067899 */ /* 0x000fc60008011407 */
[----:B------:R-:W-:-:S05]  /*44d0*/  FSEL R0, R0, RZ, P1 ;  /* 0x000000ff00007208 */ /* 0x000fca0000800000 */
[----:B------:R-:W-:Y:S01]  /*44e0*/  FMUL R33, R0, R33 ;  /* 0x0000002100217220 */ /* 0x000fe20000400000 */
[----:B0-----:R-:W-:-:S04]  /*44f0*/  IADD3 R7, PT, PT, R2, UR5, RZ ;  /* 0x0000000502077c10 */ /* 0x001fc8000fffe0ff */
[C---:B------:R-:W-:Y:S02]  /*4500*/  ISETP.GE.U32.AND P2, PT, R7.reuse, 0x700, PT ;  /* 0x000007000700780c */ /* 0x040fe40003f46070 */
[----:B------:R-:W-:-:S04]  /*4510*/  LEA.HI R6, R7, 0x1, RZ, 0x18 ;  /* 0x0000000107067811 */ /* 0x000fc800078fc0ff */
[----:B------:R-:W-:-:S04]  /*4520*/  LOP3.LUT R8, R6, 0x7, RZ, 0xc0, !PT ;  /* 0x0000000706087812 */ /* 0x000fc800078ec0ff */
[----:B------:R-:W-:-:S03]  /*4530*/  ISETP.NE.AND P0, PT, R8, RZ, PT ;  /* 0x000000ff0800720c */ /* 0x000fc60003f05270 */
[----:B------:R-:W-:Y:S10]  /*4540*/  @!P2 BRA `(.L_x_55) ;  /* 0x000000000064a947 */ /* 0x000ff40003800000 */
[----:B------:R-:W0:Y:S01]  /*4550*/  LDCU.64 UR4, c[0x0][0x398] ;  /* 0x00007300ff0477ac */ /* 0x000e220008000a00 */
[----:B------:R-:W-:Y:S02]  /*4560*/  IADD3 R5, P1, PT, R32, UR7, RZ ;  /* 0x0000000720057c10 */ /* 0x000fe4000ff3e0ff */
[----:B------:R-:W-:-:S03]  /*4570*/  LOP3.LUT R0, R6, 0x1fffff8, RZ, 0xc0, !PT ;  /* 0x01fffff806007812 */ /* 0x000fc600078ec0ff */
[----:B------:R-:W-:Y:S01]  /*4580*/  IMAD.X R2, RZ, RZ, UR6, P1 ;  /* 0x00000006ff027e24 */ /* 0x000fe200088e06ff */
[----:B------:R-:W-:Y:S02]  /*4590*/  IADD3 R0, PT, PT, -R0, RZ, RZ ;  /* 0x000000ff00007210 */ /* 0x000fe40007ffe1ff */
[----:B0-----:R-:W-:-:S04]  /*45a0*/  LEA R4, P2, R5, UR4, 0x2 ;  /* 0x0000000405047c11 */ /* 0x001fc8000f8410ff */
[----:B------:R-:W-:Y:S02]  /*45b0*/  IADD3 R4, P1, PT, R4, 0x1000, RZ ;  /* 0x0000100004047810 */ /* 0x000fe40007f3e0ff */
[----:B------:R-:W-:-:S05]  /*45c0*/  LEA.HI.X R5, R5, UR5, R2, 0x2, P2 ;  /* 0x0000000505057c11 */ /* 0x000fca00090f1402 */
[----:B------:R-:W-:-:S07]  /*45d0*/  IMAD.X R5, RZ, RZ, R5, P1 ;  /* 0x000000ffff057224 */ /* 0x000fce00008e0605 */
.L_x_56:
[----:B0-----:R-:W-:Y:S01]  /*45e0*/  MOV R2, R4 ;  /* 0x0000000400027202 */ /* 0x001fe20000000f00 */
[----:B------:R-:W-:Y:S01]  /*45f0*/  IMAD.MOV.U32 R3, RZ, RZ, R5 ;  /* 0x000000ffff037224 */ /* 0x000fe200078e0005 */
[----:B------:R-:W-:Y:S02]  /*4600*/  IADD3 R0, PT, PT, R0, 0x8, RZ ;  /* 0x0000000800007810 */ /* 0x000fe40007ffe0ff */
[----:B------:R-:W-:Y:S02]  /*4610*/  IADD3 R4, P2, PT, R2, 0x2000, RZ ;  /* 0x0000200002047810 */ /* 0x000fe40007f5e0ff */
[----:B------:R0:W-:Y:S01]  /*4620*/  STG.E desc[UR14][R2.64+-0x1000], R33 ;  /* 0xfff0002102007986 */ /* 0x0001e2000c10190e */
[----:B------:R-:W-:Y:S02]  /*4630*/  ISETP.NE.AND P1, PT, R0, RZ, PT ;  /* 0x000000ff0000720c */ /* 0x000fe40003f25270 */
[----:B------:R-:W-:Y:S01]  /*4640*/  IMAD.X R5, RZ, RZ, R3, P2 ;  /* 0x000000ffff057224 */ /* 0x000fe200010e0603 */
[----:B------:R0:W-:Y:S01]  /*4650*/  STG.E desc[UR14][R2.64+-0xc00], R33 ;  /* 0xfff4002102007986 */ /* 0x0001e2000c10190e */
[----:B------:R-:W-:-:S03]  /*4660*/  IADD3 R32, PT, PT, R32, 0x800, RZ ;  /* 0x0000080020207810 */ /* 0x000fc60007ffe0ff */
[----:B------:R0:W-:Y:S04]  /*4670*/  STG.E desc[UR14][R2.64+-0x800], R33 ;  /* 0xfff8002102007986 */ /* 0x0001e8000c10190e */
[----:B------:R0:W-:Y:S04]  /*4680*/  STG.E desc[UR14][R2.64+-0x400], R33 ;  /* 0xfffc002102007986 */ /* 0x0001e8000c10190e */
[----:B------:R0:W-:Y:S04]  /*4690*/  STG.E desc[UR14][R2.64], R33 ;  /* 0x0000002102007986 */ /* 0x0001e8000c10190e */
[----:B------:R0:W-:Y:S04]  /*46a0*/  STG.E desc[UR14][R2.64+0x400], R33 ;  /* 0x0004002102007986 */ /* 0x0001e8000c10190e */
[----:B------:R0:W-:Y:S04]  /*46b0*/  STG.E desc[UR14][R2.64+0x800], R33 ;  /* 0x0008002102007986 */ /* 0x0001e8000c10190e */
[----:B------:R0:W-:Y:S01]  /*46c0*/  STG.E desc[UR14][R2.64+0xc00], R33 ;  /* 0x000c002102007986 */ /* 0x0001e2000c10190e */
[----:B------:R-:W-:Y:S05]  /*46d0*/  @P1 BRA `(.L_x_56) ;  /* 0xfffffffc00c01947 */ /* 0x000fea000383ffff */
.L_x_55:
[----:B------:R-:W-:Y:S05]  /*46e0*/  BSYNC.RECONVERGENT B0 ;  /* 0x0000000000007941 */ /* 0x000fea0003800200 */
.L_x_54:
[----:B------:R-:W-:Y:S05]  /*46f0*/  @!P0 EXIT ;  /* 0x000000000000894d */ /* 0x000fea0003800000 */
[----:B------:R-:W-:Y:S01]  /*4700*/  ISETP.GE.U32.AND P0, PT, R8, 0x4, PT ;  /* 0x000000040800780c */ /* 0x000fe20003f06070 */
[----:B------:R-:W-:Y:S01]  /*4710*/  BSSY.RECONVERGENT B0, `(.L_x_57) ;  /* 0x000000d000007945 */ /* 0x000fe20003800200 */
[----:B------:R-:W-:-:S11]  /*4720*/  LOP3.LUT P1, R6, R6, 0x3, RZ, 0xc0, !PT ;  /* 0x0000000306067812 */ /* 0x000fd6000782c0ff */
[----:B------:R-:W-:Y:S05]  /*4730*/  @!P0 BRA `(.L_x_58) ;  /* 0x0000000000288947 */ /* 0x000fea0003800000 */
[----:B------:R-:W1:Y:S01]  /*4740*/  LDCU.64 UR4, c[0x0][0x398] ;  /* 0x00007300ff0477ac */ /* 0x000e620008000a00 */
[C---:B------:R-:W-:Y:S02]  /*4750*/  IADD3 R0, P0, PT, R32.reuse, UR7, RZ ;  /* 0x0000000720007c10 */ /* 0x040fe4000ff1e0ff */
[----:B------:R-:W-:-:S03]  /*4760*/  IADD3 R32, PT, PT, R32, 0x400, RZ ;  /* 0x0000040020207810 */ /* 0x000fc60007ffe0ff */
[----:B0-----:R-:W-:Y:S01]  /*4770*/  IMAD.X R3, RZ, RZ, UR6, P0 ;  /* 0x00000006ff037e24 */ /* 0x001fe200080e06ff */
[----:B-1----:R-:W-:-:S04]  /*4780*/  LEA R2, P0, R0, UR4, 0x2 ;  /* 0x0000000400027c11 */ /* 0x002fc8000f8010ff */
[----:B------:R-:W-:-:S05]  /*4790*/  LEA.HI.X R3, R0, UR5, R3, 0x2, P0 ;  /* 0x0000000500037c11 */ /* 0x000fca00080f1403 */
[----:B------:R1:W-:Y:S04]  /*47a0*/  STG.E desc[UR14][R2.64], R33 ;  /* 0x0000002102007986 */ /* 0x0003e8000c10190e */
[----:B------:R1:W-:Y:S04]  /*47b0*/  STG.E desc[UR14][R2.64+0x400], R33 ;  /* 0x0004002102007986 */ /* 0x0003e8000c10190e */
[----:B------:R1:W-:Y:S04]  /*47c0*/  STG.E desc[UR14][R2.64+0x800], R33 ;  /* 0x0008002102007986 */ /* 0x0003e8000c10190e */
[----:B------:R1:W-:Y:S02]  /*47d0*/  STG.E desc[UR14][R2.64+0xc00], R33 ;  /* 0x000c002102007986 */ /* 0x0003e4000c10190e */
.L_x_58:
[----:B------:R-:W-:Y:S05]  /*47e0*/  BSYNC.RECONVERGENT B0 ;  /* 0x0000000000007941 */ /* 0x000fea0003800200 */
.L_x_57:
[----:B------:R-:W-:Y:S05]  /*47f0*/  @!P1 EXIT ;  /* 0x000000000000994d */ /* 0x000fea0003800000 */
[----:B------:R-:W-:Y:S01]  /*4800*/  ISETP.NE.AND P1, PT, R6, 0x1, PT ;  /* 0x000000010600780c */ /* 0x000fe20003f25270 */
[----:B------:R-:W-:Y:S01]  /*4810*/  BSSY.RECONVERGENT B0, `(.L_x_59) ;  /* 0x000000b000007945 */ /* 0x000fe20003800200 */
[----:B------:R-:W-:-:S11]  /*4820*/  LOP3.LUT P0, RZ, R7, 0x100, RZ, 0xc0, !PT ;  /* 0x0000010007ff7812 */ /* 0x000fd6000780c0ff */
[----:B------:R-:W-:Y:S05]  /*4830*/  @!P1 BRA `(.L_x_60) ;  /* 0x0000000000209947 */ /* 0x000fea0003800000 */
[----:B------:R-:W2:Y:S01]  /*4840*/  LDCU.64 UR4, c[0x0][0x398] ;  /* 0x00007300ff0477ac */ /* 0x000ea20008000a00 */
[C---:B------:R-:W-:Y:S02]  /*4850*/  IADD3 R0, P1, PT, R32.reuse, UR7, RZ ;  /* 0x0000000720007c10 */ /* 0x040fe4000ff3e0ff */
[----:B------:R-:W-:-:S03]  /*4860*/  IADD3 R32, PT, PT, R32, 0x200, RZ ;  /* 0x0000020020207810 */ /* 0x000fc60007ffe0ff */
[----:B01----:R-:W-:Y:S01]  /*4870*/  IMAD.X R3, RZ, RZ, UR6, P1 ;  /* 0x00000006ff037e24 */ /* 0x003fe200088e06ff */
[----:B--2---:R-:W-:-:S04]  /*4880*/  LEA R2, P1, R0, UR4, 0x2 ;  /* 0x0000000400027c11 */ /* 0x004fc8000f8210ff */
[----:B------:R-:W-:-:S05]  /*4890*/  LEA.HI.X R3, R0, UR5, R3, 0x2, P1 ;  /* 0x0000000500037c11 */ /* 0x000fca00088f1403 */
[----:B------:R2:W-:Y:S04]  /*48a0*/  STG.E desc[UR14][R2.64], R33 ;  /* 0x0000002102007986 */ /* 0x0005e8000c10190e */
[----:B------:R2:W-:Y:S02]  /*48b0*/  STG.E desc[UR14][R2.64+0x400], R33 ;  /* 0x0004002102007986 */ /* 0x0005e4000c10190e */
.L_x_60:
[----:B------:R-:W-:Y:S05]  /*48c0*/  BSYNC.RECONVERGENT B0 ;  /* 0x0000000000007941 */ /* 0x000fea0003800200 */
.L_x_59:
[----:B------:R-:W-:Y:S05]  /*48d0*/  @P0 EXIT ;  /* 0x000000000000094d */ /* 0x000fea0003800000 */
[----:B------:R-:W3:Y:S01]  /*48e0*/  LDCU.64 UR4, c[0x0][0x398] ;  /* 0x00007300ff0477ac */ /* 0x000ee20008000a00 */
[----:B------:R-:W-:-:S05]  /*48f0*/  IADD3 R32, P0, PT, R32, UR7, RZ ;  /* 0x0000000720207c10 */ /* 0x000fca000ff1e0ff */
[----:B012---:R-:W-:Y:S01]  /*4900*/  IMAD.X R3, RZ, RZ, UR6, P0 ;  /* 0x00000006ff037e24 */ /* 0x007fe200080e06ff */
[----:B---3--:R-:W-:-:S04]  /*4910*/  LEA R2, P0, R32, UR4, 0x2 ;  /* 0x0000000420027c11 */ /* 0x008fc8000f8010ff */
[----:B------:R-:W-:-:S05]  /*4920*/  LEA.HI.X R3, R32, UR5, R3, 0x2, P0 ;  /* 0x0000000520037c11 */ /* 0x000fca00080f1403 */
[----:B------:R-:W-:Y:S01]  /*4930*/  STG.E desc[UR14][R2.64], R33 ;  /* 0x0000002102007986 */ /* 0x000fe2000c10190e */
[----:B------:R-:W-:Y:S05]  /*4940*/  EXIT ;  /* 0x000000000000794d */ /* 0x000fea0003800000 */
        .weak           $__internal_0_$__cuda_sm20_rcp_rn_f32_slowpath
        .type           $__internal_0_$__cuda_sm20_rcp_rn_f32_slowpath,@function
        .size           $__internal_0_$__cuda_sm20_rcp_rn_f32_slowpath,(.L_x_137 - $__internal_0_$__cuda_sm20_rcp_rn_f32_slowpath)
$__internal_0_$__cuda_sm20_rcp_rn_f32_slowpath:
[----:B------:R-:W-:-:S04]  /*4950*/  SHF.L.U32 R3, R0, 0x1, RZ ;  /* 0x0000000100037819 */ /* 0x000fc800000006ff */
[----:B------:R-:W-:-:S04]  /*4960*/  SHF.R.U32.HI R8, RZ, 0x18, R3 ;  /* 0x00000018ff087819 */ /* 0x000fc80000011603 */
[----:B------:R-:W-:-:S13]  /*4970*/  ISETP.NE.U32.AND P0, PT, R8, RZ, PT ;  /* 0x000000ff0800720c */ /* 0x000fda0003f05070 */
[----:B------:R-:W-:Y:S05]  /*4980*/  @P0 BRA `(.L_x_61) ;  /* 0x00000000002c0947 */ /* 0x000fea0003800000 */
[----:B------:R-:W-:-:S05]  /*4990*/  IMAD.SHL.U32 R3, R0, 0x2, RZ ;  /* 0x0000000200037824 */ /* 0x000fca00078e00ff */
[----:B------:R-:W-:-:S13]  /*49a0*/  ISETP.NE.AND P0, PT, R3, RZ, PT ;  /* 0x000000ff0300720c */ /* 0x000fda0003f05270 */
[----:B------:R2:W3:Y:S01]  /*49b0*/  @!P0 MUFU.RCP R3, R0 ;  /* 0x0000000000038308 */ /* 0x0004e20000001000 */
[----:B------:R-:W-:Y:S05]  /*49c0*/  @!P0 BRA `(.L_x_62) ;  /* 0x0000000000a48947 */ /* 0x000fea0003800000 */
[----:B------:R-:W-:-:S04]  /*49d0*/  FFMA R4, R0, 1.84467440737095516160e+19, RZ ;  /* 0x5f80000000047823 */ /* 0x000fc800000000ff */
[----:B---3--:R-:W2:Y:S02]  /*49e0*/  MUFU.RCP R3, R4 ;  /* 0x0000000400037308 */ /* 0x008ea40000001000 */
[----:B--2---:R-:W-:-:S04]  /*49f0*/  FFMA R0, R4, R3, -1 ;  /* 0xbf80000004007423 */ /* 0x004fc80000000003 */
[----:B------:R-:W-:-:S04]  /*4a00*/  FADD.FTZ R0, -R0, -RZ ;  /* 0x800000ff00007221 */ /* 0x000fc80000010100 */
[----:B------:R-:W-:-:S04]  /*4a10*/  FFMA R0, R3, R0, R3 ;  /* 0x0000000003007223 */ /* 0x000fc80000000003 */
[----:B------:R-:W-:Y:S01]  /*4a20*/  FFMA R3, R0, 1.84467440737095516160e+19, RZ ;  /* 0x5f80000000037823 */ /* 0x000fe200000000ff */
[----:B------:R-:W-:Y:S06]  /*4a30*/  BRA `(.L_x_62) ;  /* 0x0000000000887947 */ /* 0x000fec0003800000 */
.L_x_61:
[----:B------:R-:W-:-:S04]  /*4a40*/  IADD3 R10, PT, PT, R8, -0xfd, RZ ;  /* 0xffffff03080a7810 */ /* 0x000fc80007ffe0ff */
[----:B------:R-:W-:-:S13]  /*4a50*/  ISETP.GT.U32.AND P0, PT, R10, 0x1, PT ;  /* 0x000000010a00780c */ /* 0x000fda0003f04070 */
[----:B------:R-:W-:Y:S05]  /*4a60*/  @P0 BRA `(.L_x_63) ;  /* 0x0000000000780947 */ /* 0x000fea0003800000 */
[----:B------:R-:W-:Y:S01]  /*4a70*/  LOP3.LUT R3, R0, 0x7fffff, RZ, 0xc0, !PT ;  /* 0x007fffff00037812 */ /* 0x000fe200078ec0ff */
[----:B------:R-:W-:-:S03]  /*4a80*/  IMAD.MOV.U32 R7, RZ, RZ, 0x3 ;  /* 0x00000003ff077424 */ /* 0x000fc600078e00ff */
[----:B------:R-:W-:Y:S02]  /*4a90*/  LOP3.LUT R3, R3, 0x3f800000, RZ, 0xfc, !PT ;  /* 0x3f80000003037812 */ /* 0x000fe400078efcff */
[----:B------:R-:W-:Y:S02]  /*4aa0*/  SHF.L.U32 R7, R7, R10, RZ ;  /* 0x0000000a07077219 */ /* 0x000fe400000006ff */
[----:B------:R-:W0:Y:S02]  /*4ab0*/  MUFU.RCP R4, R3 ;  /* 0x0000000300047308 */ /* 0x000e240000001000 */
[----:B0-----:R-:W-:-:S04]  /*4ac0*/  FFMA R5, R3, R4, -1 ;  /* 0xbf80000003057423 */ /* 0x001fc80000000004 */
[----:B------:R-:W-:-:S04]  /*4ad0*/  FADD.FTZ R5, -R5, -RZ ;  /* 0x800000ff05057221 */ /* 0x000fc80000010100 */
[CCC-:B------:R-:W-:Y:S01]  /*4ae0*/  FFMA.RM R6, R4.reuse, R5.reuse, R4.reuse ;  /* 0x0000000504067223 */ /* 0x1c0fe20000004004 */
[----:B------:R-:W-:-:S04]  /*4af0*/  FFMA.RP R5, R4, R5, R4 ;  /* 0x0000000504057223 */ /* 0x000fc80000008004 */
[C---:B------:R-:W-:Y:S02]  /*4b00*/  LOP3.LUT R4, R6.reuse, 0x7fffff, RZ, 0xc0, !PT ;  /* 0x007fffff06047812 */ /* 0x040fe400078ec0ff */
[----:B------:R-:W-:Y:S02]  /*4b10*/  FSETP.NEU.FTZ.AND P0, PT, R6, R5, PT ;  /* 0x000000050600720b */ /* 0x000fe40003f1d000 */
[----:B------:R-:W-:Y:S02]  /*4b20*/  LOP3.LUT R4, R4, 0x800000, RZ, 0xfc, !PT ;  /* 0x0080000004047812 */ /* 0x000fe400078efcff */
[----:B------:R-:W-:Y:S02]  /*4b30*/  SEL R5, RZ, 0xffffffff, !P0 ;  /* 0xffffffffff057807 */ /* 0x000fe40004000000 */
[----:B------:R-:W-:Y:S02]  /*4b40*/  LOP3.LUT R7, R7, R4, RZ, 0xc0, !PT ;  /* 0x0000000407077212 */ /* 0x000fe400078ec0ff */
[----:B------:R-:W-:-:S02]  /*4b50*/  IADD3 R5, PT, PT, -R5, RZ, RZ ;  /* 0x000000ff05057210 */ /* 0x000fc40007ffe1ff */
[-C--:B------:R-:W-:Y:S02]  /*4b60*/  SHF.R.U32.HI R7, RZ, R10.reuse, R7 ;  /* 0x0000000aff077219 */ /* 0x080fe40000011607 */
[----:B------:R-:W-:Y:S02]  /*4b70*/  LOP3.LUT P1, RZ, R5, R10, R4, 0xf8, !PT ;  /* 0x0000000a05ff7212 */ /* 0x000fe4000782f804 */
[C---:B------:R-:W-:Y:S02]  /*4b80*/  LOP3.LUT P0, RZ, R7.reuse, 0x1, RZ, 0xc0, !PT ;  /* 0x0000000107ff7812 */ /* 0x040fe4000780c0ff */
[----:B------:R-:W-:-:S04]  /*4b90*/  LOP3.LUT P2, RZ, R7, 0x2, RZ, 0xc0, !PT ;  /* 0x0000000207ff7812 */ /* 0x000fc8000784c0ff */
[----:B------:R-:W-:Y:S02]  /*4ba0*/  PLOP3.LUT P0, PT, P0, P1, P2, 0xe0, 0x0 ;  /* 0x000000000000781c */ /* 0x000fe40000703c20 */
[----:B------:R-:W-:Y:S02]  /*4bb0*/  LOP3.LUT P1, RZ, R0, 0x7fffff, RZ, 0xc0, !PT ;  /* 0x007fffff00ff7812 */ /* 0x000fe4000782c0ff */
[----:B------:R-:W-:-:S05]  /*4bc0*/  SEL R3, RZ, 0x1, !P0 ;  /* 0x00000001ff037807 */ /* 0x000fca0004000000 */
[----:B------:R-:W-:-:S05]  /*4bd0*/  IMAD.MOV R3, RZ, RZ, -R3 ;  /* 0x000000ffff037224 */ /* 0x000fca00078e0a03 */
[----:B------:R-:W-:Y:S02]  /*4be0*/  ISETP.GE.AND P0, PT, R3, RZ, PT ;  /* 0x000000ff0300720c */ /* 0x000fe40003f06270 */
[----:B------:R-:W-:-:S04]  /*4bf0*/  IADD3 R3, PT, PT, R8, -0xfc, RZ ;  /* 0xffffff0408037810 */ /* 0x000fc80007ffe0ff */
[----:B------:R-:W-:-:S07]  /*4c00*/  SHF.R.U32.HI R3, RZ, R3, R4 ;  /* 0x00000003ff037219 */ /* 0x000fce0000011604 */
[----:B------:R-:W-:-:S05]  /*4c10*/  @!P0 VIADD R3, R3, 0x1 ;  /* 0x0000000103038836 */ /* 0x000fca0000000000 */
[----:B------:R-:W-:-:S04]  /*4c20*/  @!P1 SHF.L.U32 R3, R3, 0x1, RZ ;  /* 0x0000000103039819 */ /* 0x000fc800000006ff */
[----:B------:R-:W-:Y:S01]  /*4c30*/  LOP3.LUT R3, R3, 0x80000000, R0, 0xf8, !PT ;  /* 0x8000000003037812 */ /* 0x000fe200078ef800 */
[----:B------:R-:W-:Y:S06]  /*4c40*/  BRA `(.L_x_62) ;  /* 0x0000000000047947 */ /* 0x000fec0003800000 */
.L_x_63:
[----:B------:R0:W1:Y:S02]  /*4c50*/  MUFU.RCP R3, R0 ;  /* 0x0000000000037308 */ /* 0x0000640000001000 */
.L_x_62:
[----:B0123--:R-:W-:Y:S02]  /*4c60*/  IMAD.MOV.U32 R0, RZ, RZ, R3 ;  /* 0x000000ffff007224 */ /* 0x00ffe400078e0003 */
[----:B------:R-:W-:-:S04]  /*4c70*/  HFMA2 R3, -RZ, RZ, 0, 0 ;  /* 0x00000000ff037431 */ /* 0x000fc800000001ff */
[----:B------:R-:W-:Y:S05]  /*4c80*/  RET.REL.NODEC R2 `(_Z43flash_attention_v2_decode_vectorized_kernelPKfS0_S0_Pfiiiif) ;  /* 0xffffffb002dc7950 */ /* 0x000fea0003c3ffff */
.L_x_64:
[----:B------:R-:W-:-:S00]  /*4c90*/  BRA `(.L_x_64) ;  /* 0xfffffffc00fc7947 */ /* 0x000fc0000383ffff */
[----:B------:R-:W-:-:S00]  /*4ca0*/  NOP ;  /* 0x0000000000007918 */ /* 0x000fc00000000000 */
        /* <DEDUP_REMOVED lines=13> */
.L_x_137:


//--------------------- .text._Z32flash_attention_v2_decode_kernelPKfS0_S0_Pfiiiif --------------------------
	.section	.text._Z32flash_attention_v2_decode_kernelPKfS0_S0_Pfiiiif,"ax",@progbits
	.align	128
        .global         _Z32flash_attention_v2_decode_kernelPKfS0_S0_Pfiiiif
        .type           _Z32flash_attention_v2_decode_kernelPKfS0_S0_Pfiiiif,@function
        .size           _Z32flash_attention_v2_decode_kernelPKfS0_S0_Pfiiiif,(.L_x_138 - _Z32flash_attention_v2_decode_kernelPKfS0_S0_Pfiiiif)
        .other          _Z32flash_attention_v2_decode_kernelPKfS0_S0_Pfiiiif,@"STO_CUDA_ENTRY STV_DEFAULT"
_Z32flash_attention_v2_decode_kernelPKfS0_S0_Pfiiiif:
.text._Z32flash_attention_v2_decode_kernelPKfS0_S0_Pfiiiif:
[----:B------:R-:W-:Y:S08]  /*0000*/  LDC R1, c[0x0][0x37c] ;  /* 0x0000df00ff017b82 */ /* 0x000ff00000000800 */
[----:B------:R-:W0:Y:S08]  /*0010*/  S2UR UR6, SR_CTAID.X ;  /* 0x00000000000679c3 */ /* 0x000e300000002500 */
[----:B------:R-:W0:Y:S02]  /*0020*/  LDC R0, c[0x0][0x3a0] ;  /* 0x0000e800ff007b82 */ /* 0x000e240000000800 */
[----:B0-----:R-:W-:-:S13]  /*0030*/  ISETP.LE.AND P0, PT, R0, UR6, PT ;  /* 0x0000000600007c0c */ /* 0x001fda000bf03270 */
[----:B------:R-:W-:Y:S05]  /*0040*/  @P0 EXIT ;  /* 0x000000000000094d */ /* 0x000fea0003800000 */
[----:B------:R-:W0:Y:S01]  /*0050*/  LDCU.64 UR8, c[0x0][0x3a8] ;  /* 0x00007500ff0877ac */ /* 0x000e220008000a00 */
[----:B------:R-:W1:Y:S01]  /*0060*/  S2R R0, SR_TID.X ;  /* 0x0000000000007919 */ /* 0x000e620000002100 */
[----:B------:R-:W-:Y:S01]  /*0070*/  IMAD.MOV.U32 R15, RZ, RZ, RZ ;  /* 0x000000ffff0f7224 */ /* 0x000fe200078e00ff */
[----:B------:R-:W2:Y:S01]  /*0080*/  LDCU UR5, c[0x0][0x3a4] ;  /* 0x00007480ff0577ac */ /* 0x000ea20008000800 */
[----:B------:R-:W3:Y:S01]  /*0090*/  LDCU.64 UR12, c[0x0][0x358] ;  /* 0x00006b00ff0c77ac */ /* 0x000ee20008000a00 */
[----:B0-----:R-:W-:Y:S01]  /*00a0*/  IMAD.U32 R11, RZ, RZ, UR8 ;  /* 0x00000008ff0b7e24 */ /* 0x001fe2000f8e00ff */
[----:B--2---:R-:W-:-:S04]  /*00b0*/  UISETP.GE.AND UP0, UPT, UR5, 0x1, UPT ;  /* 0x000000010500788c */ /* 0x004fc8000bf06270 */
[----:B------:R-:W-:-:S13]  /*00c0*/  R2UR UR4, R11 ;  /* 0x000000000b0472ca */ /* 0x000fda00000e0000 */
[----:B------:R-:W-:-:S03]  /*00d0*/  UIMAD UR6, UR6, UR4, URZ ;  /* 0x00000004060672a4 */ /* 0x000fc6000f8e02ff */
[----:B------:R-:W-:Y:S01]  /*00e0*/  UMOV UR4, URZ ;  /* 0x000000ff00047c82 */ /* 0x000fe20008000000 */
[----:B------:R-:W-:Y:S01]  /*00f0*/  USHF.R.S32.HI UR11, URZ, 0x1f, UR6 ;  /* 0x0000001fff0b7899 */ /* 0x000fe20008011406 */
[----:B-1-3--:R-:W-:Y:S11]  /*0100*/  BRA.U !UP0, `(.L_x_65) ;  /* 0x0000004108247547 */ /* 0x00aff6000b800000 */
[----:B------:R-:W0:Y:S01]  /*0110*/  S2UR UR5, SR_CgaCtaId ;  /* 0x00000000000579c3 */ /* 0x000e220000008800 */
[----:B------:R-:W1:Y:S01]  /*0120*/  LDCU UR8, c[0x0][0x3b0] ;  /* 0x00007600ff0877ac */ /* 0x000e620008000800 */
[C---:B------:R-:W-:Y:S02]  /*0130*/  VIADD R2, R11.reuse, 0xffffffff ;  /* 0xffffffff0b027836 */ /* 0x040fe40000000000 */
[----:B------:R-:W-:Y:S01]  /*0140*/  HFMA2 R15, -RZ, RZ, 0, 0 ;  /* 0x00000000ff0f7431 */ /* 0x000fe200000001ff */
[C---:B------:R-:W-:Y:S01]  /*0150*/  LOP3.LUT R3, R11.reuse, 0x7ffffff8, RZ, 0xc0, !PT ;  /* 0x7ffffff80b037812 */ /* 0x040fe200078ec0ff */
[----:B------:R-:W-:Y:S01]  /*0160*/  UMOV UR4, 0x400 ;  /* 0x0000040000047882 */ /* 0x000fe20000000000 */
[----:B------:R-:W-:Y:S01]  /*0170*/  UIMAD UR7, UR6, UR9, URZ ;  /* 0x00000009060772a4 */ /* 0x000fe2000f8e02ff */
[----:B------:R-:W-:Y:S01]  /*0180*/  ISETP.GE.U32.AND P2, PT, R2, 0x7, PT ;  /* 0x000000070200780c */ /* 0x000fe20003f46070 */
[----:B------:R-:W-:Y:S01]  /*0190*/  UIADD3 UR4, UPT, UPT, UR4, 0x40, URZ ;  /* 0x0000004004047890 */ /* 0x000fe2000fffe0ff */
[----:B------:R-:W-:Y:S01]  /*01a0*/  LOP3.LUT R2, R11, 0x7, RZ, 0xc0, !PT ;  /* 0x000000070b027812 */ /* 0x000fe200078ec0ff */
[----:B------:R-:W-:Y:S01]  /*01b0*/  IMAD.MOV.U32 R8, RZ, RZ, -0x800001 ;  /* 0xff7fffffff087424 */ /* 0x000fe200078e00ff */
[----:B------:R-:W-:Y:S01]  /*01c0*/  LOP3.LUT R4, R0, 0x1f, RZ, 0xc0, !PT ;  /* 0x0000001f00047812 */ /* 0x000fe200078ec0ff */
[----:B------:R-:W-:Y:S01]  /*01d0*/  IMAD.MOV.U32 R6, RZ, RZ, RZ ;  /* 0x000000ffff067224 */ /* 0x000fe200078e00ff */
[----:B------:R-:W-:Y:S01]  /*01e0*/  USHF.R.S32.HI UR14, URZ, 0x1f, UR7 ;  /* 0x0000001fff0e7899 */ /* 0x000fe20008011407 */
[----:B-1----:R-:W-:Y:S01]  /*01f0*/  FMUL R7, RZ, UR8 ;  /* 0x00000008ff077c20 */ /* 0x002fe20008400000 */
[----:B0-----:R-:W-:-:S03]  /*0200*/  ULEA UR4, UR5, UR4, 0x18 ;  /* 0x0000000405047291 */ /* 0x001fc6000f8ec0ff */
[----:B------:R-:W-:-:S03]  /*0210*/  UMOV UR5, URZ ;  /* 0x000000ff00057c82 */ /* 0x000fc60008000000 */
[----:B------:R-:W-:Y:S01]  /*0220*/  LEA R5, R11, UR4, 0x8 ;  /* 0x000000040b057c11 */ /* 0x000fe2000f8e40ff */
[----:B------:R-:W-:-:S04]  /*0230*/  UMOV UR4, URZ ;  /* 0x000000ff00047c82 */ /* 0x000fc80008000000 */
[----:B------:R-:W-:-:S07]  /*0240*/  IMAD R12, R11, 0x100, R5 ;  /* 0x000001000b0c7824 */ /* 0x000fce00078e0205 */
.L_x_115:
[----:B------:R-:W0:Y:S01]  /*0250*/  LDC R13, c[0x0][0x3a4] ;  /* 0x0000e900ff0d7b82 */ /* 0x000e220000000800 */
[----:B------:R-:W1:Y:S01]  /*0260*/  LDCU UR9, c[0x0][0x3a8] ;  /* 0x00007500ff0977ac */ /* 0x000e620008000800 */
[----:B------:R-:W-:Y:S01]  /*0270*/  LOP3.LUT R11, RZ, R0, RZ, 0x33, !PT ;  /* 0x00000000ff0b7212 */ /* 0x000fe200078e33ff */
[----:B------:R-:W-:Y:S01]  /*0280*/  BSSY.RECONVERGENT B0, `(.L_x_66) ;  /* 0x00001f9000007945 */ /* 0x000fe20003800200 */
[----:B------:R-:W-:-:S03]  /*0290*/  UIADD3 UR8, UPT, UPT, UR5, 0x40, URZ ;  /* 0x0000004005087890 */ /* 0x000fc6000fffe0ff */
[----:B------:R-:W-:Y:S01]  /*02a0*/  IMAD R14, R6, -0x40, R11 ;  /* 0xffffffc0060e7824 */ /* 0x000fe200078e020b */
[----:B------:R-:W2:Y:S01]  /*02b0*/  LDCU UR15, c[0x0][0x3a8] ;  /* 0x00007500ff0f77ac */ /* 0x000ea20008000800 */
[----:B------:R-:W3:Y:S01]  /*02c0*/  LDCU.64 UR16, c[0x0][0x388] ;  /* 0x00007100ff1077ac */ /* 0x000ee20008000a00 */
[----:B-1----:R-:W-:Y:S01]  /*02d0*/  IMAD.U32 R9, RZ, RZ, UR9 ;  /* 0x00000009ff097e24 */ /* 0x002fe2000f8e00ff */
[----:B0-----:R-:W-:-:S05]  /*02e0*/  VIMNMX R13, PT, PT, R13, UR8, PT ;  /* 0x000000080d0d7c48 */ /* 0x001fca000bfe0100 */
[C---:B------:R-:W-:Y:S02]  /*02f0*/  VIADD R10, R13.reuse, -UR5 ;  /* 0x800000050d0a7c36 */ /* 0x040fe40008000000 */
[----:B------:R-:W-:Y:S02]  /*0300*/  IMAD.IADD R14, R13, 0x1, R14 ;  /* 0x000000010d0e7824 */ /* 0x000fe400078e020e */
[----:B------:R-:W-:-:S03]  /*0310*/  IMAD R21, R10, R9, RZ ;  /* 0x000000090a157224 */ /* 0x000fc600078e02ff */
[----:B------:R-:W-:Y:S02]  /*0320*/  LEA.HI R20, R14, 0x1, RZ, 0x18 ;  /* 0x000000010e147811 */ /* 0x000fe400078fc0ff */
[----:B------:R-:W-:-:S13]  /*0330*/  ISETP.GE.AND P0, PT, R0, R21, PT ;  /* 0x000000150000720c */ /* 0x000fda0003f06270 */
[----:B--23--:R-:W-:Y:S05]  /*0340*/  @P0 BRA `(.L_x_67) ;  /* 0x0000001c00b00947 */ /* 0x00cfea0003800000 */
[----:B------:R-:W-:Y:S01]  /*0350*/  IMAD.IADD R10, R21, 0x1, -R0 ;  /* 0x00000001150a7824 */ /* 0x000fe200078e0a00 */
[----:B------:R-:W-:Y:S01]  /*0360*/  BSSY.RECONVERGENT B1, `(.L_x_68) ;  /* 0x0000086000017945 */ /* 0x000fe20003800200 */
[----:B------:R-:W-:Y:S02]  /*0370*/  PLOP3.LUT P0, PT, PT, PT, PT, 0x80, 0x8 ;  /* 0x000000000008781c */ /* 0x000fe40003f0f070 */
[----:B------:R-:W-:Y:S02]  /*0380*/  MOV R22, R0 ;  /* 0x0000000000167202 */ /* 0x000fe40000000f00 */
[----:B------:R-:W-:-:S13]  /*0390*/  ISETP.GT.AND P1, PT, R10, 0x300, PT ;  /* 0x000003000a00780c */ /* 0x000fda0003f24270 */
[----:B------:R-:W-:Y:S05]  /*03a0*/  @!P1 BRA `(.L_x_69) ;  /* 0x0000000800049947 */ /* 0x000fea0003800000 */
[----:B------:R-:W-:Y:S02]  /*03b0*/  IABS R23, R9 ;  /* 0x0000000900177213 */ /* 0x000fe40000000000 */
[----:B------:R-:W-:Y:S02]  /*03c0*/  PLOP3.LUT P0, PT, PT, PT, PT, 0x8, 0x80 ;  /* 0x000000000080781c */ /* 0x000fe40003f0e170 */
[----:B------:R-:W0:Y:S08]  /*03d0*/  I2F.RP R9, R23 ;  /* 0x0000001700097306 */ /* 0x000e300000209400 */
[----:B0-----:R-:W0:Y:S02]  /*03e0*/  MUFU.RCP R9, R9 ;  /* 0x0000000900097308 */ /* 0x001e240000001000 */
[----:B0-----:R-:W-:-:S06]  /*03f0*/  VIADD R10, R9, 0xffffffe ;  /* 0x0ffffffe090a7836 */ /* 0x001fcc0000000000 */
[----:B------:R0:W1:Y:S02]  /*0400*/  F2I.FTZ.U32.TRUNC.NTZ R11, R10 ;  /* 0x0000000a000b7305 */ /* 0x000064000021f000 */
[----:B0-----:R-:W-:Y:S02]  /*0410*/  IMAD.MOV.U32 R10, RZ, RZ, RZ ;  /* 0x000000ffff0a7224 */ /* 0x001fe400078e00ff */
[----:B-1----:R-:W-:-:S04]  /*0420*/  IMAD.MOV R16, RZ, RZ, -R11 ;  /* 0x000000ffff107224 */ /* 0x002fc800078e0a0b */
[----:B------:R-:W-:-:S04]  /*0430*/  IMAD R17, R16, R23, RZ ;  /* 0x0000001710117224 */ /* 0x000fc800078e02ff */
[----:B------:R-:W-:-:S07]  /*0440*/  IMAD.HI.U32 R24, R11, R17, R10 ;  /* 0x000000110b187227 */ /* 0x000fce00078e000a */
.L_x_70:
[----:B------:R-:W-:Y:S01]  /*0450*/  IMAD.U32 R9, RZ, RZ, UR15 ;  /* 0x0000000fff097e24 */ /* 0x000fe2000f8e00ff */
[----:B0-----:R-:W-:Y:S01]  /*0460*/  IABS R19, R22 ;  /* 0x0000001600137213 */ /* 0x001fe20000000000 */
[C---:B------:R-:W-:Y:S02]  /*0470*/  VIADD R16, R22.reuse, 0x100 ;  /* 0x0000010016107836 */ /* 0x040fe40000000000 */
[----:B------:R-:W-:Y:S01]  /*0480*/  VIADD R28, R22, 0x200 ;  /* 0x00000200161c7836 */ /* 0x000fe20000000000 */
[----:B------:R-:W-:Y:S01]  /*0490*/  IABS R18, R9 ;  /* 0x0000000900127213 */ /* 0x000fe20000000000 */
[----:B------:R-:W-:-:S03]  /*04a0*/  IMAD.HI.U32 R17, R24, R19, RZ ;  /* 0x0000001318117227 */ /* 0x000fc600078e00ff */
[----:B------:R-:W0:Y:S01]  /*04b0*/  I2F.RP R25, R18 ;  /* 0x0000001200197306 */ /* 0x000e220000209400 */
[----:B------:R-:W-:-:S04]  /*04c0*/  IMAD.MOV R26, RZ, RZ, -R17 ;  /* 0x000000ffff1a7224 */ /* 0x000fc800078e0a11 */
[----:B------:R-:W-:Y:S01]  /*04d0*/  IMAD R26, R18, R26, R19 ;  /* 0x0000001a121a7224 */ /* 0x000fe200078e0213 */
[----:B------:R-:W-:-:S04]  /*04e0*/  IABS R19, R16 ;  /* 0x0000001000137213 */ /* 0x000fc80000000000 */
[----:B------:R-:W-:Y:S01]  /*04f0*/  ISETP.GT.U32.AND P3, PT, R23, R26, PT ;  /* 0x0000001a1700720c */ /* 0x000fe20003f64070 */
[----:B0-----:R-:W0:-:S12]  /*0500*/  MUFU.RCP R25, R25 ;  /* 0x0000001900197308 */ /* 0x001e180000001000 */
[----:B------:R-:W-:Y:S01]  /*0510*/  @!P3 IADD3 R26, PT, PT, R26, -R18, RZ ;  /* 0x800000121a1ab210 */ /* 0x000fe20007ffe0ff */
[----:B------:R-:W-:-:S03]  /*0520*/  @!P3 VIADD R17, R17, 0x1 ;  /* 0x000000011111b836 */ /* 0x000fc60000000000 */
[----:B------:R-:W-:Y:S01]  /*0530*/  ISETP.GE.U32.AND P4, PT, R26, R23, PT ;  /* 0x000000171a00720c */ /* 0x000fe20003f86070 */
[----:B------:R-:W-:Y:S01]  /*0540*/  IMAD.MOV.U32 R23, RZ, RZ, R18 ;  /* 0x000000ffff177224 */ /* 0x000fe200078e0012 */
[----:B0-----:R-:W-:-:S04]  /*0550*/  IADD3 R10, PT, PT, R25, 0xffffffe, RZ ;  /* 0x0ffffffe190a7810 */ /* 0x001fc80007ffe0ff */
[----:B------:R0:W1:Y:S07]  /*0560*/  F2I.FTZ.U32.TRUNC.NTZ R11, R10 ;  /* 0x0000000a000b7305 */ /* 0x00006e000021f000 */
[----:B------:R-:W-:Y:S02]  /*0570*/  @P4 VIADD R17, R17, 0x1 ;  /* 0x0000000111114836 */ /* 0x000fe40000000000 */
[----:B0-----:R-:W-:Y:S02]  /*0580*/  IMAD.MOV.U32 R10, RZ, RZ, RZ ;  /* 0x000000ffff0a7224 */ /* 0x001fe400078e00ff */
[----:B-1----:R-:W-:-:S04]  /*0590*/  IMAD.MOV R27, RZ, RZ, -R11 ;  /* 0x000000ffff1b7224 */ /* 0x002fc800078e0a0b */
[----:B------:R-:W-:-:S04]  /*05a0*/  IMAD R27, R27, R18, RZ ;  /* 0x000000121b1b7224 */ /* 0x000fc800078e02ff */
[----:B------:R-:W-:-:S06]  /*05b0*/  IMAD.HI.U32 R24, R11, R27, R10 ;  /* 0x0000001b0b187227 */ /* 0x000fcc00078e000a */
[----:B------:R-:W-:-:S04]  /*05c0*/  IMAD.HI.U32 R11, R24, R19, RZ ;  /* 0x00000013180b7227 */ /* 0x000fc800078e00ff */
[----:B------:R-:W-:-:S04]  /*05d0*/  IMAD.MOV R10, RZ, RZ, -R11 ;  /* 0x000000ffff0a7224 */ /* 0x000fc800078e0a0b */
[----:B------:R-:W-:Y:S01]  /*05e0*/  IMAD R26, R18, R10, R19 ;  /* 0x0000000a121a7224 */ /* 0x000fe200078e0213 */
[----:B------:R-:W-:-:S04]  /*05f0*/  IABS R19, R28 ;  /* 0x0000001c00137213 */ /* 0x000fc80000000000 */
[----:B------:R-:W-:Y:S01]  /*0600*/  ISETP.GT.U32.AND P6, PT, R23, R26, PT ;  /* 0x0000001a1700720c */ /* 0x000fe20003fc4070 */
[----:B------:R-:W-:-:S12]  /*0610*/  IMAD.HI.U32 R10, R24, R19, RZ ;  /* 0x00000013180a7227 */ /* 0x000fd800078e00ff */
[----:B------:R-:W-:Y:S02]  /*0620*/  @!P6 IMAD.IADD R26, R26, 0x1, -R18 ;  /* 0x000000011a1ae824 */ /* 0x000fe400078e0a12 */
[----:B------:R-:W-:-:S03]  /*0630*/  @!P6 VIADD R11, R11, 0x1 ;  /* 0x000000010b0be836 */ /* 0x000fc60000000000 */
[----:B------:R-:W-:Y:S02]  /*0640*/  ISETP.GE.U32.AND P1, PT, R26, R23, PT ;  /* 0x000000171a00720c */ /* 0x000fe40003f26070 */
[----:B------:R-:W-:-:S05]  /*0650*/  IADD3 R26, PT, PT, -R10, RZ, RZ ;  /* 0x000000ff0a1a7210 */ /* 0x000fca0007ffe1ff */
[----:B------:R-:W-:Y:S01]  /*0660*/  IMAD R26, R18, R26, R19 ;  /* 0x0000001a121a7224 */ /* 0x000fe200078e0213 */
[----:B------:R-:W-:-:S04]  /*0670*/  LOP3.LUT R19, R16, R9, RZ, 0x3c, !PT ;  /* 0x0000000910137212 */ /* 0x000fc800078e3cff */
[----:B------:R-:W-:Y:S01]  /*0680*/  ISETP.GE.AND P5, PT, R19, RZ, PT ;  /* 0x000000ff1300720c */ /* 0x000fe20003fa6270 */
[----:B------:R-:W-:Y:S01]  /*0690*/  @P1 VIADD R11, R11, 0x1 ;  /* 0x000000010b0b1836 */ /* 0x000fe20000000000 */
[----:B------:R-:W-:Y:S02]  /*06a0*/  ISETP.GT.U32.AND P6, PT, R23, R26, PT ;  /* 0x0000001a1700720c */ /* 0x000fe40003fc4070 */
[----:B------:R-:W-:Y:S01]  /*06b0*/  ISETP.NE.AND P1, PT, R9, RZ, PT ;  /* 0x000000ff0900720c */ /* 0x000fe20003f25270 */
[----:B------:R-:W-:Y:S01]  /*06c0*/  IMAD.MOV.U32 R19, RZ, RZ, R11 ;  /* 0x000000ffff137224 */ /* 0x000fe200078e000b */
[----:B------:R-:W-:-:S07]  /*06d0*/  LOP3.LUT R11, RZ, R9, RZ, 0x33, !PT ;  /* 0x00000009ff0b7212 */ /* 0x000fce00078e33ff */
[----:B------:R-:W-:Y:S02]  /*06e0*/  @!P5 IMAD.MOV R19, RZ, RZ, -R19 ;  /* 0x000000ffff13d224 */ /* 0x000fe400078e0a13 */
[----:B------:R-:W-:Y:S01]  /*06f0*/  @!P6 IADD3 R26, PT, PT, R26, -R18, RZ ;  /* 0x800000121a1ae210 */ /* 0x000fe20007ffe0ff */
[----:B------:R-:W-:Y:S02]  /*0700*/  @!P6 VIADD R10, R10, 0x1 ;  /* 0x000000010a0ae836 */ /* 0x000fe40000000000 */
[----:B------:R-:W-:Y:S02]  /*0710*/  SEL R19, R11, R19, !P1 ;  /* 0x000000130b137207 */ /* 0x000fe40004800000 */
[----:B------:R-:W-:-:S03]  /*0720*/  ISETP.GE.U32.AND P5, PT, R26, R23, PT ;  /* 0x000000171a00720c */ /* 0x000fc60003fa6070 */
[----:B------:R-:W-:-:S04]  /*0730*/  IMAD.MOV R26, RZ, RZ, -R19 ;  /* 0x000000ffff1a7224 */ /* 0x000fc800078e0a13 */
[----:B------:R-:W-:Y:S01]  /*0740*/  IMAD R26, R9, R26, R16 ;  /* 0x0000001a091a7224 */ /* 0x000fe200078e0210 */
[----:B------:R-:W-:-:S04]  /*0750*/  LOP3.LUT R16, R28, R9, RZ, 0x3c, !PT ;  /* 0x000000091c107212 */ /* 0x000fc800078e3cff */
[----:B------:R-:W-:Y:S01]  /*0760*/  ISETP.GE.AND P6, PT, R16, RZ, PT ;  /* 0x000000ff1000720c */ /* 0x000fe20003fc6270 */
[----:B------:R-:W-:-:S04]  /*0770*/  @P5 VIADD R10, R10, 0x1 ;  /* 0x000000010a0a5836 */ /* 0x000fc80000000000 */
[----:B------:R-:W-:Y:S02]  /*0780*/  IMAD.MOV.U32 R16, RZ, RZ, R10 ;  /* 0x000000ffff107224 */ /* 0x000fe400078e000a */
[----:B------:R-:W-:-:S04]  /*0790*/  VIADD R10, R19, UR5 ;  /* 0x00000005130a7c36 */ /* 0x000fc80008000000 */
[----:B------:R-:W-:Y:S02]  /*07a0*/  IMAD R10, R10, R9, R26 ;  /* 0x000000090a0a7224 */ /* 0x000fe400078e021a */
[----:B------:R-:W-:Y:S01]  /*07b0*/  @!P6 IADD3 R16, PT, PT, -R16, RZ, RZ ;  /* 0x000000ff1010e210 */ /* 0x000fe20007ffe1ff */
[----:B------:R-:W-:-:S03]  /*07c0*/  VIADD R26, R22, 0x300 ;  /* 0x00000300161a7836 */ /* 0x000fc60000000000 */
[----:B------:R-:W-:Y:S02]  /*07d0*/  SEL R16, R11, R16, !P1 ;  /* 0x000000100b107207 */ /* 0x000fe40004800000 */
[----:B------:R-:W-:-:S03]  /*07e0*/  IABS R25, R26 ;  /* 0x0000001a00197213 */ /* 0x000fc60000000000 */
[----:B------:R-:W-:Y:S02]  /*07f0*/  IMAD.MOV R19, RZ, RZ, -R16 ;  /* 0x000000ffff137224 */ /* 0x000fe400078e0a10 */
[----:B------:R-:W-:Y:S02]  /*0800*/  VIADD R16, R16, UR5 ;  /* 0x0000000510107c36 */ /* 0x000fe40008000000 */
[----:B------:R-:W-:Y:S02]  /*0810*/  IMAD R28, R9, R19, R28 ;  /* 0x00000013091c7224 */ /* 0x000fe400078e021c */
[----:B------:R-:W-:-:S04]  /*0820*/  IMAD.HI.U32 R19, R24, R25, RZ ;  /* 0x0000001918137227 */ /* 0x000fc800078e00ff */
[----:B------:R-:W-:Y:S01]  /*0830*/  IMAD R16, R16, R9, R28 ;  /* 0x0000000910107224 */ /* 0x000fe200078e021c */
[----:B------:R-:W-:-:S05]  /*0840*/  IADD3 R28, PT, PT, -R19, RZ, RZ ;  /* 0x000000ff131c7210 */ /* 0x000fca0007ffe1ff */
[----:B------:R-:W-:-:S05]  /*0850*/  IMAD R28, R18, R28, R25 ;  /* 0x0000001c121c7224 */ /* 0x000fca00078e0219 */
[----:B------:R-:W-:-:S13]  /*0860*/  ISETP.GT.U32.AND P5, PT, R23, R28, PT ;  /* 0x0000001c1700720c */ /* 0x000fda0003fa4070 */
[----:B------:R-:W-:Y:S01]  /*0870*/  @!P5 IMAD.IADD R28, R28, 0x1, -R18 ;  /* 0x000000011c1cd824 */ /* 0x000fe200078e0a12 */
[----:B------:R-:W-:Y:S01]  /*0880*/  LOP3.LUT R18, R22, R9, RZ, 0x3c, !PT ;  /* 0x0000000916127212 */ /* 0x000fe200078e3cff */
[----:B------:R-:W-:-:S03]  /*0890*/  @!P5 VIADD R19, R19, 0x1 ;  /* 0x000000011313d836 */ /* 0x000fc60000000000 */
[----:B------:R-:W-:Y:S02]  /*08a0*/  ISETP.GE.AND P6, PT, R18, RZ, PT ;  /* 0x000000ff1200720c */ /* 0x000fe40003fc6270 */
[----:B------:R-:W-:Y:S02]  /*08b0*/  ISETP.GE.U32.AND P3, PT, R28, R23, PT ;  /* 0x000000171c00720c */ /* 0x000fe40003f66070 */
[----:B------:R-:W-:-:S04]  /*08c0*/  LOP3.LUT R18, R26, R9, RZ, 0x3c, !PT ;  /* 0x000000091a127212 */ /* 0x000fc800078e3cff */
[----:B------:R-:W-:-:S05]  /*08d0*/  ISETP.GE.AND P4, PT, R18, RZ, PT ;  /* 0x000000ff1200720c */ /* 0x000fca0003f86270 */
[----:B------:R-:W-:Y:S02]  /*08e0*/  @!P6 IMAD.MOV R17, RZ, RZ, -R17 ;  /* 0x000000ffff11e224 */ /* 0x000fe400078e0a11 */
[----:B------:R-:W-:-:S03]  /*08f0*/  @P3 VIADD R19, R19, 0x1 ;  /* 0x0000000113133836 */ /* 0x000fc60000000000 */
[----:B------:R-:W-:-:S03]  /*0900*/  SEL R17, R11, R17, !P1 ;  /* 0x000000110b117207 */ /* 0x000fc60004800000 */
[----:B------:R-:W-:Y:S01]  /*0910*/  @!P4 IMAD.MOV R19, RZ, RZ, -R19 ;  /* 0x000000ffff13c224 */ /* 0x000fe200078e0a13 */
[C---:B------:R-:W-:Y:S01]  /*0920*/  IADD3 R18, PT, PT, -R17.reuse, RZ, RZ ;  /* 0x000000ff11127210 */ /* 0x040fe20007ffe1ff */
[----:B------:R-:W-:-:S03]  /*0930*/  VIADD R17, R17, UR5 ;  /* 0x0000000511117c36 */ /* 0x000fc60008000000 */
[----:B------:R-:W-:Y:S01]  /*0940*/  SEL R11, R11, R19, !P1 ;  /* 0x000000130b0b7207 */ /* 0x000fe20004800000 */
[----:B------:R-:W-:-:S03]  /*0950*/  IMAD R18, R9, R18, R22 ;  /* 0x0000001209127224 */ /* 0x000fc600078e0216 */
[----:B------:R-:W-:Y:S01]  /*0960*/  IADD3 R25, PT, PT, -R11, RZ, RZ ;  /* 0x000000ff0b197210 */ /* 0x000fe20007ffe1ff */
[----:B------:R-:W-:-:S04]  /*0970*/  IMAD R18, R17, R9, R18 ;  /* 0x0000000911127224 */ /* 0x000fc800078e0212 */
[----:B------:R-:W-:Y:S01]  /*0980*/  IMAD R26, R9, R25, R26 ;  /* 0x00000019091a7224 */ /* 0x000fe200078e021a */
[----:B------:R-:W-:-:S04]  /*0990*/  IADD3 R17, P3, PT, R18, UR7, RZ ;  /* 0x0000000712117c10 */ /* 0x000fc8000ff7e0ff */
[----:B------:R-:W-:Y:S02]  /*09a0*/  LEA.HI.X.SX32 R28, R18, UR14, 0x1, P3 ;  /* 0x0000000e121c7c11 */ /* 0x000fe400098f0eff */
[----:B------:R-:W-:-:S04]  /*09b0*/  LEA R18, P1, R17, UR16, 0x2 ;  /* 0x0000001011127c11 */ /* 0x000fc8000f8210ff */
[----:B------:R-:W-:Y:S01]  /*09c0*/  LEA.HI.X R19, R17, UR17, R28, 0x2, P1 ;  /* 0x0000001111137c11 */ /* 0x000fe200088f141c */
[----:B------:R-:W-:Y:S01]  /*09d0*/  VIADD R17, R11, UR5 ;  /* 0x000000050b117c36 */ /* 0x000fe20008000000 */
[----:B------:R-:W-:-:S03]  /*09e0*/  IADD3 R11, P1, PT, R10, UR7, RZ ;  /* 0x000000070a0b7c10 */ /* 0x000fc6000ff3e0ff */
[----:B------:R-:W-:Y:S01]  /*09f0*/  IMAD R26, R17, R9, R26 ;  /* 0x00000009111a7224 */ /* 0x000fe200078e021a */
[----:B------:R-:W-:Y:S01]  /*0a00*/  LEA.HI.X.SX32 R28, R10, UR14, 0x1, P1 ;  /* 0x0000000e0a1c7c11 */ /* 0x000fe200088f0eff */
[----:B------:R0:W2:Y:S01]  /*0a10*/  LDG.E.CONSTANT R25, desc[UR12][R18.64] ;  /* 0x0000000c12197981 */ /* 0x0000a2000c1e9900 */
[C---:B------:R-:W-:Y:S02]  /*0a20*/  LEA R10, P1, R11.reuse, UR16, 0x2 ;  /* 0x000000100b0a7c11 */ /* 0x040fe4000f8210ff */
[C---:B------:R-:W-:Y:S02]  /*0a30*/  IADD3 R17, P3, PT, R16.reuse, UR7, RZ ;  /* 0x0000000710117c10 */ /* 0x040fe4000ff7e0ff */
[----:B------:R-:W-:Y:S02]  /*0a40*/  LEA.HI.X R11, R11, UR17, R28, 0x2, P1 ;  /* 0x000000110b0b7c11 */ /* 0x000fe400088f141c */
[----:B------:R-:W-:Y:S02]  /*0a50*/  LEA.HI.X.SX32 R28, R16, UR14, 0x1, P3 ;  /* 0x0000000e101c7c11 */ /* 0x000fe400098f0eff */
[----:B------:R-:W-:-:S02]  /*0a60*/  LEA R16, P1, R17, UR16, 0x2 ;  /* 0x0000001011107c11 */ /* 0x000fc4000f8210ff */
[C---:B------:R-:W-:Y:S01]  /*0a70*/  IADD3 R27, P3, PT, R26.reuse, UR7, RZ ;  /* 0x000000071a1b7c10 */ /* 0x040fe2000ff7e0ff */
[----:B------:R-:W3:Y:S01]  /*0a80*/  LDG.E.CONSTANT R11, desc[UR12][R10.64] ;  /* 0x0000000c0a0b7981 */ /* 0x000ee2000c1e9900 */
[----:B------:R-:W-:Y:S02]  /*0a90*/  LEA.HI.X R17, R17, UR17, R28, 0x2, P1 ;  /* 0x0000001111117c11 */ /* 0x000fe400088f141c */
[----:B------:R-:W-:Y:S02]  /*0aa0*/  LEA.HI.X.SX32 R26, R26, UR14, 0x1, P3 ;  /* 0x0000000e1a1a7c11 */ /* 0x000fe400098f0eff */
[C---:B0-----:R-:W-:Y:S02]  /*0ab0*/  LEA R18, P1, R27.reuse, UR16, 0x2 ;  /* 0x000000101b127c11 */ /* 0x041fe4000f8210ff */
[----:B------:R-:W4:Y:S02]  /*0ac0*/  LDG.E.CONSTANT R17, desc[UR12][R16.64] ;  /* 0x0000000c10117981 */ /* 0x000f24000c1e9900 */
[----:B------:R-:W-:-:S06]  /*0ad0*/  LEA.HI.X R19, R27, UR17, R26, 0x2, P1 ;  /* 0x000000111b137c11 */ /* 0x000fcc00088f141a */
[----:B------:R-:W5:Y:S01]  /*0ae0*/  LDG.E.CONSTANT R19, desc[UR12][R18.64] ;  /* 0x0000000c12137981 */ /* 0x000f62000c1e9900 */
[----:B------:R-:W0:Y:S01]  /*0af0*/  S2UR UR10, SR_CgaCtaId ;  /* 0x00000000000a79c3 */ /* 0x000e220000008800 */
[----:B------:R-:W-:Y:S02]  /*0b00*/  UMOV UR9, 0x400 ;  /* 0x0000040000097882 */ /* 0x000fe40000000000 */
[----:B------:R-:W-:Y:S01]  /*0b10*/  UIADD3 UR9, UPT, UPT, UR9, 0x40, URZ ;  /* 0x0000004009097890 */ /* 0x000fe2000fffe0ff */
[----:B------:R-:W-:-:S03]  /*0b20*/  VIADD R27, R21, 0xfffffd00 ;  /* 0xfffffd00151b7836 */ /* 0x000fc60000000000 */
[----:B0-----:R-:W-:-:S06]  /*0b30*/  ULEA UR9, UR10, UR9, 0x18 ;  /* 0x000000090a097291 */ /* 0x001fcc000f8ec0ff */
[C---:B------:R-:W-:Y:S01]  /*0b40*/  LEA R26, R22.reuse, UR9, 0x2 ;  /* 0x00000009161a7c11 */ /* 0x040fe2000f8e10ff */
[----:B------:R-:W-:-:S05]  /*0b50*/  VIADD R22, R22, 0x400 ;  /* 0x0000040016167836 */ /* 0x000fca0000000000 */
[----:B------:R-:W-:Y:S01]  /*0b60*/  ISETP.GE.AND P1, PT, R22, R27, PT ;  /* 0x0000001b1600720c */ /* 0x000fe20003f26270 */
[----:B--2---:R0:W-:Y:S04]  /*0b70*/  STS [R26], R25 ;  /* 0x000000191a007388 */ /* 0x0041e80000000800 */
[----:B---3--:R0:W-:Y:S04]  /*0b80*/  STS [R26+0x400], R11 ;  /* 0x0004000b1a007388 */ /* 0x0081e80000000800 */
[----:B----4-:R0:W-:Y:S04]  /*0b90*/  STS [R26+0x800], R17 ;  /* 0x000800111a007388 */ /* 0x0101e80000000800 */
[----:B-----5:R0:W-:Y:S01]  /*0ba0*/  STS [R26+0xc00], R19 ;  /* 0x000c00131a007388 */ /* 0x0201e20000000800 */
[----:B------:R-:W-:Y:S05]  /*0bb0*/  @!P1 BRA `(.L_x_70) ;  /* 0xfffffff800249947 */ /* 0x000fea000383ffff */
.L_x_69:
[----:B------:R-:W-:Y:S05]  /*0bc0*/  BSYNC.RECONVERGENT B1 ;  /* 0x0000000000017941 */ /* 0x000fea0003800200 */
.L_x_68:
[----:B------:R-:W-:Y:S01]  /*0bd0*/  IMAD.IADD R10, R21, 0x1, -R22 ;  /* 0x00000001150a7824 */ /* 0x000fe200078e0a16 */
[----:B------:R-:W-:Y:S04]  /*0be0*/  BSSY.RECONVERGENT B1, `(.L_x_71) ;  /* 0x0000047000017945 */ /* 0x000fe80003800200 */
[----:B------:R-:W-:-:S13]  /*0bf0*/  ISETP.GT.AND P1, PT, R10, 0x100, PT ;  /* 0x000001000a00780c */ /* 0x000fda0003f24270 */
[----:B------:R-:W-:Y:S05]  /*0c00*/  @!P1 BRA `(.L_x_72) ;  /* 0x0000000400109947 */ /* 0x000fea0003800000 */
[----:B------:R-:W-:Y:S01]  /*0c10*/  IABS R16, R9 ;  /* 0x0000000900107213 */ /* 0x000fe20000000000 */
[----:B------:R-:W-:Y:S01]  /*0c20*/  VIADD R18, R22, 0x100 ;  /* 0x0000010016127836 */ /* 0x000fe20000000000 */
[----:B------:R-:W-:Y:S01]  /*0c30*/  IABS R23, R22 ;  /* 0x0000001600177213 */ /* 0x000fe20000000000 */
[----:B------:R-:W1:Y:S01]  /*0c40*/  LDCU.64 UR18, c[0x0][0x388] ;  /* 0x00007100ff1277ac */ /* 0x000e620008000a00 */
[----:B0-----:R-:W0:Y:S02]  /*0c50*/  I2F.RP R17, R16 ;  /* 0x0000001000117306 */ /* 0x001e240000209400 */
[----:B------:R-:W-:-:S06]  /*0c60*/  IABS R25, R18 ;  /* 0x0000001200197213 */ /* 0x000fcc0000000000 */
[----:B0-----:R-:W0:Y:S02]  /*0c70*/  MUFU.RCP R17, R17 ;  /* 0x0000001100117308 */ /* 0x001e240000001000 */
[----:B0-----:R-:W-:-:S06]  /*0c80*/  IADD3 R10, PT, PT, R17, 0xffffffe, RZ ;  /* 0x0ffffffe110a7810 */ /* 0x001fcc0007ffe0ff */
[----:B------:R0:W2:Y:S02]  /*0c90*/  F2I.FTZ.U32.TRUNC.NTZ R11, R10 ;  /* 0x0000000a000b7305 */ /* 0x0000a4000021f000 */
[----:B0-----:R-:W-:Y:S02]  /*0ca0*/  IMAD.MOV.U32 R10, RZ, RZ, RZ ;  /* 0x000000ffff0a7224 */ /* 0x001fe400078e00ff */
[----:B--2---:R-:W-:-:S04]  /*0cb0*/  IMAD.MOV R19, RZ, RZ, -R11 ;  /* 0x000000ffff137224 */ /* 0x004fc800078e0a0b */
[----:B------:R-:W-:-:S04]  /*0cc0*/  IMAD R19, R19, R16, RZ ;  /* 0x0000001013137224 */ /* 0x000fc800078e02ff */
[----:B------:R-:W-:-:S04]  /*0cd0*/  IMAD.HI.U32 R24, R11, R19, R10 ;  /* 0x000000130b187227 */ /* 0x000fc800078e000a */
[----:B------:R-:W-:Y:S01]  /*0ce0*/  IMAD.MOV.U32 R11, RZ, RZ, R23 ;  /* 0x000000ffff0b7224 */ /* 0x000fe200078e0017 */
[----:B------:R-:W-:-:S03]  /*0cf0*/  MOV R23, R25 ;  /* 0x0000001900177202 */ /* 0x000fc60000000f00 */
[----:B------:R-:W-:-:S04]  /*0d00*/  IMAD.HI.U32 R10, R24, R11, RZ ;  /* 0x0000000b180a7227 */ /* 0x000fc800078e00ff */
[----:B------:R-:W-:-:S04]  /*0d10*/  IMAD.HI.U32 R17, R24, R23, RZ ;  /* 0x0000001718117227 */ /* 0x000fc800078e00ff */
[----:B------:R-:W-:Y:S02]  /*0d20*/  IMAD.MOV R19, RZ, RZ, -R10 ;  /* 0x000000ffff137224 */ /* 0x000fe400078e0a0a */
[----:B------:R-:W-:Y:S02]  /*0d30*/  IMAD.MOV R24, RZ, RZ, -R17 ;  /* 0x000000ffff187224 */ /* 0x000fe400078e0a11 */
[C---:B------:R-:W-:Y:S02]  /*0d40*/  IMAD R11, R16.reuse, R19, R11 ;  /* 0x00000013100b7224 */ /* 0x040fe400078e020b */
[----:B------:R-:W-:-:S03]  /*0d50*/  IMAD R19, R16, R24, R23 ;  /* 0x0000001810137224 */ /* 0x000fc600078e0217 */
[C---:B------:R-:W-:Y:S02]  /*0d60*/  ISETP.GT.U32.AND P5, PT, R16.reuse, R11, PT ;  /* 0x0000000b1000720c */ /* 0x040fe40003fa4070 */
[----:B------:R-:W-:-:S11]  /*0d70*/  ISETP.GT.U32.AND P6, PT, R16, R19, PT ;  /* 0x000000131000720c */ /* 0x000fd60003fc4070 */
[--C-:B------:R-:W-:Y:S01]  /*0d80*/  @!P5 IMAD.IADD R11, R11, 0x1, -R16.reuse ;  /* 0x000000010b0bd824 */ /* 0x100fe200078e0a10 */
[----:B------:R-:W-:Y:S01]  /*0d90*/  @!P5 IADD3 R10, PT, PT, R10, 0x1, RZ ;  /* 0x000000010a0ad810 */ /* 0x000fe20007ffe0ff */
[----:B------:R-:W-:Y:S02]  /*0da0*/  @!P6 IMAD.IADD R19, R19, 0x1, -R16 ;  /* 0x000000011313e824 */ /* 0x000fe400078e0a10 */
[----:B------:R-:W-:Y:S01]  /*0db0*/  @!P6 VIADD R17, R17, 0x1 ;  /* 0x000000011111e836 */ /* 0x000fe20000000000 */
[-C--:B------:R-:W-:Y:S02]  /*0dc0*/  ISETP.GE.U32.AND P3, PT, R11, R16.reuse, PT ;  /* 0x000000100b00720c */ /* 0x080fe40003f66070 */
[-C--:B------:R-:W-:Y:S02]  /*0dd0*/  LOP3.LUT R11, R22, R9.reuse, RZ, 0x3c, !PT ;  /* 0x00000009160b7212 */ /* 0x080fe400078e3cff */
[----:B------:R-:W-:Y:S02]  /*0de0*/  ISETP.GE.U32.AND P4, PT, R19, R16, PT ;  /* 0x000000101300720c */ /* 0x000fe40003f86070 */
[----:B------:R-:W-:-:S02]  /*0df0*/  LOP3.LUT R16, R18, R9, RZ, 0x3c, !PT ;  /* 0x0000000912107212 */ /* 0x000fc400078e3cff */
[----:B------:R-:W-:Y:S02]  /*0e00*/  ISETP.GE.AND P1, PT, R11, RZ, PT ;  /* 0x000000ff0b00720c */ /* 0x000fe40003f26270 */
[----:B------:R-:W-:Y:S02]  /*0e10*/  ISETP.GE.AND P0, PT, R16, RZ, PT ;  /* 0x000000ff1000720c */ /* 0x000fe40003f06270 */
[----:B------:R-:W-:Y:S01]  /*0e20*/  LOP3.LUT R16, RZ, R9, RZ, 0x33, !PT ;  /* 0x00000009ff107212 */ /* 0x000fe200078e33ff */
[----:B------:R-:W-:Y:S01]  /*0e30*/  @P3 VIADD R10, R10, 0x1 ;  /* 0x000000010a0a3836 */ /* 0x000fe20000000000 */
[----:B------:R-:W-:-:S03]  /*0e40*/  ISETP.NE.AND P3, PT, R9, RZ, PT ;  /* 0x000000ff0900720c */ /* 0x000fc60003f65270 */
[----:B------:R-:W-:-:S04]  /*0e50*/  @P4 VIADD R17, R17, 0x1 ;  /* 0x0000000111114836 */ /* 0x000fc80000000000 */
[----:B------:R-:W-:Y:S02]  /*0e60*/  @!P1 IMAD.MOV R10, RZ, RZ, -R10 ;  /* 0x000000ffff0a9224 */ /* 0x000fe400078e0a0a */
[----:B------:R-:W-:-:S03]  /*0e70*/  @!P0 IADD3 R17, PT, PT, -R17, RZ, RZ ;  /* 0x000000ff11118210 */ /* 0x000fc60007ffe1ff */
[C---:B------:R-:W-:Y:S02]  /*0e80*/  SEL R10, R16.reuse, R10, !P3 ;  /* 0x0000000a100a7207 */ /* 0x040fe40005800000 */
[----:B------:R-:W-:-:S03]  /*0e90*/  SEL R16, R16, R17, !P3 ;  /* 0x0000001110107207 */ /* 0x000fc60005800000 */
[----:B------:R-:W-:Y:S02]  /*0ea0*/  IMAD.MOV R19, RZ, RZ, -R10 ;  /* 0x000000ffff137224 */ /* 0x000fe400078e0a0a */
[----:B------:R-:W-:Y:S02]  /*0eb0*/  IMAD.MOV R23, RZ, RZ, -R16 ;  /* 0x000000ffff177224 */ /* 0x000fe400078e0a10 */
[----:B------:R-:W-:Y:S02]  /*0ec0*/  VIADD R11, R10, UR5 ;  /* 0x000000050a0b7c36 */ /* 0x000fe40008000000 */
[----:B------:R-:W-:Y:S02]  /*0ed0*/  VIADD R17, R16, UR5 ;  /* 0x0000000510117c36 */ /* 0x000fe40008000000 */
[C---:B------:R-:W-:Y:S02]  /*0ee0*/  IMAD R10, R9.reuse, R19, R22 ;  /* 0x00000013090a7224 */ /* 0x040fe400078e0216 */
[----:B------:R-:W-:-:S02]  /*0ef0*/  IMAD R16, R9, R23, R18 ;  /* 0x0000001709107224 */ /* 0x000fc400078e0212 */
[-C--:B------:R-:W-:Y:S02]  /*0f00*/  IMAD R10, R11, R9.reuse, R10 ;  /* 0x000000090b0a7224 */ /* 0x080fe400078e020a */
[----:B------:R-:W-:-:S03]  /*0f10*/  IMAD R16, R17, R9, R16 ;  /* 0x0000000911107224 */ /* 0x000fc600078e0210 */
[----:B------:R-:W-:Y:S02]  /*0f20*/  IADD3 R11, P0, PT, R10, UR7, RZ ;  /* 0x000000070a0b7c10 */ /* 0x000fe4000ff1e0ff */
[----:B------:R-:W-:Y:S02]  /*0f30*/  IADD3 R17, P1, PT, R16, UR7, RZ ;  /* 0x0000000710117c10 */ /* 0x000fe4000ff3e0ff */
[----:B------:R-:W-:Y:S02]  /*0f40*/  LEA.HI.X.SX32 R26, R10, UR14, 0x1, P0 ;  /* 0x0000000e0a1a7c11 */ /* 0x000fe400080f0eff */
[----:B------:R-:W-:Y:S02]  /*0f50*/  LEA.HI.X.SX32 R24, R16, UR14, 0x1, P1 ;  /* 0x0000000e10187c11 */ /* 0x000fe400088f0eff */
[----:B-1----:R-:W-:Y:S02]  /*0f60*/  LEA R10, P0, R11, UR18, 0x2 ;  /* 0x000000120b0a7c11 */ /* 0x002fe4000f8010ff */
[----:B------:R-:W-:-:S02]  /*0f70*/  LEA R16, P1, R17, UR18, 0x2 ;  /* 0x0000001211107c11 */ /* 0x000fc4000f8210ff */
[----:B------:R-:W-:Y:S02]  /*0f80*/  LEA.HI.X R11, R11, UR19, R26, 0x2, P0 ;  /* 0x000000130b0b7c11 */ /* 0x000fe400080f141a */
[----:B------:R-:W-:-:S03]  /*0f90*/  LEA.HI.X R17, R17, UR19, R24, 0x2, P1 ;  /* 0x0000001311117c11 */ /* 0x000fc600088f1418 */
[----:B------:R-:W2:Y:S04]  /*0fa0*/  LDG.E.CONSTANT R10, desc[UR12][R10.64] ;  /* 0x0000000c0a0a7981 */ /* 0x000ea8000c1e9900 */
[----:B------:R-:W3:Y:S01]  /*0fb0*/  LDG.E.CONSTANT R16, desc[UR12][R16.64] ;  /* 0x0000000c10107981 */ /* 0x000ee2000c1e9900 */
[----:B------:R-:W0:Y:S01]  /*0fc0*/  S2UR UR10, SR_CgaCtaId ;  /* 0x00000000000a79c3 */ /* 0x000e220000008800 */
[----:B------:R-:W-:Y:S01]  /*0fd0*/  UMOV UR9, 0x400 ;  /* 0x0000040000097882 */ /* 0x000fe20000000000 */
[----:B------:R-:W-:Y:S01]  /*0fe0*/  PLOP3.LUT P0, PT, PT, PT, PT, 0x8, 0x80 ;  /* 0x000000000080781c */ /* 0x000fe20003f0e170 */
[----:B------:R-:W-:-:S04]  /*0ff0*/  UIADD3 UR9, UPT, UPT, UR9, 0x40, URZ ;  /* 0x0000004009097890 */ /* 0x000fc8000fffe0ff */
[----:B0-----:R-:W-:-:S06]  /*1000*/  ULEA UR9, UR10, UR9, 0x18 ;  /* 0x000000090a097291 */ /* 0x001fcc000f8ec0ff */
[----:B------:R-:W-:Y:S02]  /*1010*/  LEA R19, R22, UR9, 0x2 ;  /* 0x0000000916137c11 */ /* 0x000fe4000f8e10ff */
[----:B------:R-:W-:-:S03]  /*1020*/  IADD3 R22, PT, PT, R18, 0x100, RZ ;  /* 0x0000010012167810 */ /* 0x000fc60007ffe0ff */
[----:B--2---:R1:W-:Y:S04]  /*1030*/  STS [R19], R10 ;  /* 0x0000000a13007388 */ /* 0x0043e80000000800 */
[----:B---3--:R1:W-:Y:S02]  /*1040*/  STS [R19+0x400], R16 ;  /* 0x0004001013007388 */ /* 0x0083e40000000800 */
.L_x_72:
[----:B------:R-:W-:Y:S05]  /*1050*/  BSYNC.RECONVERGENT B1 ;  /* 0x0000000000017941 */ /* 0x000fea0003800200 */
.L_x_71:
[----:B------:R-:W-:Y:S01]  /*1060*/  ISETP.LT.OR P0, PT, R22, R21, P0 ;  /* 0x000000151600720c */ /* 0x000fe20000701670 */
[----:B-1----:R-:W-:Y:S01]  /*1070*/  IMAD.IADD R10, R21, 0x1, -R0 ;  /* 0x00000001150a7824 */ /* 0x002fe200078e0a00 */
[----:B------:R-:W-:Y:S01]  /*1080*/  BSSY.RECONVERGENT B1, `(.L_x_73) ;  /* 0x000002c000017945 */ /* 0x000fe20003800200 */
[----:B------:R-:W-:-:S03]  /*1090*/  PLOP3.LUT P1, PT, PT, PT, PT, 0x80, 0x8 ;  /* 0x000000000008781c */ /* 0x000fc60003f2f070 */
[----:B------:R-:W-:-:S07]  /*10a0*/  ISETP.GT.AND P3, PT, R10, 0x300, PT ;  /* 0x000003000a00780c */ /* 0x000fce0003f64270 */
[----:B------:R-:W-:Y:S06]  /*10b0*/  @!P0 BRA `(.L_x_74) ;  /* 0x0000000000a08947 */ /* 0x000fec0003800000 */
[----:B------:R-:W-:Y:S01]  /*10c0*/  IABS R16, R9 ;  /* 0x0000000900107213 */ /* 0x000fe20000000000 */
[----:B------:R-:W-:Y:S01]  /*10d0*/  IMAD.MOV.U32 R10, RZ, RZ, RZ ;  /* 0x000000ffff0a7224 */ /* 0x000fe200078e00ff */
[----:B------:R-:W-:Y:S01]  /*10e0*/  IABS R23, R22 ;  /* 0x0000001600177213 */ /* 0x000fe20000000000 */
[----:B------:R-:W1:Y:S01]  /*10f0*/  LDCU.64 UR18, c[0x0][0x388] ;  /* 0x00007100ff1277ac */ /* 0x000e620008000a00 */
[----:B0-----:R-:W0:Y:S08]  /*1100*/  I2F.RP R17, R16 ;  /* 0x0000001000117306 */ /* 0x001e300000209400 */
[----:B0-----:R-:W0:Y:S02]  /*1110*/  MUFU.RCP R17, R17 ;  /* 0x0000001100117308 */ /* 0x001e240000001000 */
[----:B0-----:R-:W-:-:S06]  /*1120*/  VIADD R18, R17, 0xffffffe ;  /* 0x0ffffffe11127836 */ /* 0x001fcc0000000000 */
[----:B------:R-:W0:Y:S02]  /*1130*/  F2I.FTZ.U32.TRUNC.NTZ R11, R18 ;  /* 0x00000012000b7305 */ /* 0x000e24000021f000 */
[----:B0-----:R-:W-:-:S04]  /*1140*/  IMAD.MOV R19, RZ, RZ, -R11 ;  /* 0x000000ffff137224 */ /* 0x001fc800078e0a0b */
[----:B------:R-:W-:-:S04]  /*1150*/  IMAD R19, R19, R16, RZ ;  /* 0x0000001013137224 */ /* 0x000fc800078e02ff */
[----:B------:R-:W-:Y:S01]  /*1160*/  IMAD.HI.U32 R10, R11, R19, R10 ;  /* 0x000000130b0a7227 */ /* 0x000fe200078e000a */
[----:B------:R-:W-:-:S05]  /*1170*/  MOV R11, R23 ;  /* 0x00000017000b7202 */ /* 0x000fca0000000f00 */
[----:B------:R-:W-:-:S04]  /*1180*/  IMAD.HI.U32 R10, R10, R11, RZ ;  /* 0x0000000b0a0a7227 */ /* 0x000fc800078e00ff */
[----:B------:R-:W-:-:S04]  /*1190*/  IMAD.MOV R17, RZ, RZ, -R10 ;  /* 0x000000ffff117224 */ /* 0x000fc800078e0a0a */
[----:B------:R-:W-:-:S05]  /*11a0*/  IMAD R11, R16, R17, R11 ;  /* 0x00000011100b7224 */ /* 0x000fca00078e020b */
[----:B------:R-:W-:-:S13]  /*11b0*/  ISETP.GT.U32.AND P4, PT, R16, R11, PT ;  /* 0x0000000b1000720c */ /* 0x000fda0003f84070 */
[----:B------:R-:W-:Y:S02]  /*11c0*/  @!P4 IMAD.IADD R11, R11, 0x1, -R16 ;  /* 0x000000010b0bc824 */ /* 0x000fe400078e0a10 */
[----:B------:R-:W-:Y:S01]  /*11d0*/  @!P4 VIADD R10, R10, 0x1 ;  /* 0x000000010a0ac836 */ /* 0x000fe20000000000 */
[----:B------:R-:W-:Y:S02]  /*11e0*/  ISETP.NE.AND P4, PT, R9, RZ, PT ;  /* 0x000000ff0900720c */ /* 0x000fe40003f85270 */
[----:B------:R-:W-:Y:S02]  /*11f0*/  ISETP.GE.U32.AND P0, PT, R11, R16, PT ;  /* 0x000000100b00720c */ /* 0x000fe40003f06070 */
[----:B------:R-:W-:-:S04]  /*1200*/  LOP3.LUT R11, R22, R9, RZ, 0x3c, !PT ;  /* 0x00000009160b7212 */ /* 0x000fc800078e3cff */
[----:B------:R-:W-:-:S07]  /*1210*/  ISETP.GE.AND P5, PT, R11, RZ, PT ;  /* 0x000000ff0b00720c */ /* 0x000fce0003fa6270 */
[----:B------:R-:W-:-:S06]  /*1220*/  @P0 VIADD R10, R10, 0x1 ;  /* 0x000000010a0a0836 */ /* 0x000fcc0000000000 */
[----:B------:R-:W-:Y:S02]  /*1230*/  @!P5 IADD3 R10, PT, PT, -R10, RZ, RZ ;  /* 0x000000ff0a0ad210 */ /* 0x000fe40007ffe1ff */
[----:B------:R-:W-:-:S05]  /*1240*/  @!P4 LOP3.LUT R10, RZ, R9, RZ, 0x33, !PT ;  /* 0x00000009ff0ac212 */ /* 0x000fca00078e33ff */
[----:B------:R-:W-:Y:S02]  /*1250*/  IMAD.MOV R16, RZ, RZ, -R10 ;  /* 0x000000ffff107224 */ /* 0x000fe400078e0a0a */
[----:B------:R-:W-:Y:S02]  /*1260*/  VIADD R11, R10, UR5 ;  /* 0x000000050a0b7c36 */ /* 0x000fe40008000000 */
[----:B------:R-:W-:-:S04]  /*1270*/  IMAD R10, R9, R16, R22 ;  /* 0x00000010090a7224 */ /* 0x000fc800078e0216 */
[----:B------:R-:W-:-:S05]  /*1280*/  IMAD R10, R11, R9, R10 ;  /* 0x000000090b0a7224 */ /* 0x000fca00078e020a */
[----:B------:R-:W-:-:S04]  /*1290*/  IADD3 R11, P0, PT, R10, UR7, RZ ;  /* 0x000000070a0b7c10 */ /* 0x000fc8000ff1e0ff */
[----:B------:R-:W-:Y:S02]  /*12a0*/  LEA.HI.X.SX32 R16, R10, UR14, 0x1, P0 ;  /* 0x0000000e0a107c11 */ /* 0x000fe400080f0eff */
[----:B-1----:R-:W-:-:S04]  /*12b0*/  LEA R10, P0, R11, UR18, 0x2 ;  /* 0x000000120b0a7c11 */ /* 0x002fc8000f8010ff */
[----:B------:R-:W-:-:S05]  /*12c0*/  LEA.HI.X R11, R11, UR19, R16, 0x2, P0 ;  /* 0x000000130b0b7c11 */ /* 0x000fca00080f1410 */
[----:B------:R-:W2:Y:S01]  /*12d0*/  LDG.E.CONSTANT R10, desc[UR12][R10.64] ;  /* 0x0000000c0a0a7981 */ /* 0x000ea2000c1e9900 */
[----:B------:R-:W0:Y:S01]  /*12e0*/  S2UR UR10, SR_CgaCtaId ;  /* 0x00000000000a79c3 */ /* 0x000e220000008800 */
[----:B------:R-:W-:Y:S02]  /*12f0*/  UMOV UR9, 0x400 ;  /* 0x0000040000097882 */ /* 0x000fe40000000000 */
[----:B------:R-:W-:-:S04]  /*1300*/  UIADD3 UR9, UPT, UPT, UR9, 0x40, URZ ;  /* 0x0000004009097890 */ /* 0x000fc8000fffe0ff */
[----:B0-----:R-:W-:-:S06]  /*1310*/  ULEA UR9, UR10, UR9, 0x18 ;  /* 0x000000090a097291 */ /* 0x001fcc000f8ec0ff */
[----:B------:R-:W-:-:S05]  /*1320*/  LEA R17, R22, UR9, 0x2 ;  /* 0x0000000916117c11 */ /* 0x000fca000f8e10ff */
[----:B--2---:R1:W-:Y:S02]  /*1330*/  STS [R17], R10 ;  /* 0x0000000a11007388 */ /* 0x0043e40000000800 */
.L_x_74:
[----:B------:R-:W-:Y:S05]  /*1340*/  BSYNC.RECONVERGENT B1 ;  /* 0x0000000000017941 */ /* 0x000fea0003800200 */
.L_x_73:
[----:B------:R-:W-:Y:S01]  /*1350*/  BSSY.RECONVERGENT B1, `(.L_x_75) ;  /* 0x0000080000017945 */ /* 0x000fe20003800200 */
[----:B------:R-:W-:-:S03]  /*1360*/  IMAD.MOV.U32 R18, RZ, RZ, R0 ;  /* 0x000000ffff127224 */ /* 0x000fc600078e0000 */
[----:B------:R-:W-:Y:S05]  /*1370*/  @!P3 BRA `(.L_x_76) ;  /* 0x0000000400f4b947 */ /* 0x000fea0003800000 */
[----:B0-----:R-:W-:Y:S02]  /*1380*/  IABS R19, R9 ;  /* 0x0000000900137213 */ /* 0x001fe40000000000 */
[----:B------:R-:W-:Y:S02]  /*1390*/  PLOP3.LUT P1, PT, PT, PT, PT, 0x8, 0x80 ;  /* 0x000000000080781c */ /* 0x000fe40003f2e170 */
[----:B------:R-:W0:Y:S08]  /*13a0*/  I2F.RP R9, R19 ;  /* 0x0000001300097306 */ /* 0x000e300000209400 */
[----:B0-----:R-:W1:Y:S02]  /*13b0*/  MUFU.RCP R9, R9 ;  /* 0x0000000900097308 */ /* 0x001e640000001000 */
[----:B-1----:R-:W-:-:S06]  /*13c0*/  VIADD R10, R9, 0xffffffe ;  /* 0x0ffffffe090a7836 */ /* 0x002fcc0000000000 */
[----:B------:R0:W1:Y:S02]  /*13d0*/  F2I.FTZ.U32.TRUNC.NTZ R11, R10 ;  /* 0x0000000a000b7305 */ /* 0x000064000021f000 */
[----:B0-----:R-:W-:Y:S01]  /*13e0*/  IMAD.MOV.U32 R10, RZ, RZ, RZ ;  /* 0x000000ffff0a7224 */ /* 0x001fe200078e00ff */
[----:B-1----:R-:W-:-:S05]  /*13f0*/  IADD3 R16, PT, PT, RZ, -R11, RZ ;  /* 0x8000000bff107210 */ /* 0x002fca0007ffe0ff */
[----:B------:R-:W-:-:S04]  /*1400*/  IMAD R17, R16, R19, RZ ;  /* 0x0000001310117224 */ /* 0x000fc800078e02ff */
[----:B------:R-:W-:-:S07]  /*1410*/  IMAD.HI.U32 R22, R11, R17, R10 ;  /* 0x000000110b167227 */ /* 0x000fce00078e000a */
.L_x_77:
[----:B------:R-:W0:Y:S01]  /*1420*/  LDCU UR9, c[0x0][0x3a8] ;  /* 0x00007500ff0977ac */ /* 0x000e220008000800 */
[----:B---3--:R-:W-:Y:S01]  /*1430*/  IABS R11, R18 ;  /* 0x00000012000b7213 */ /* 0x008fe20000000000 */
[----:B------:R-:W-:Y:S01]  /*1440*/  VIADD R26, R18, 0x100 ;  /* 0x00000100121a7836 */ /* 0x000fe20000000000 */
[----:B------:R-:W1:Y:S03]  /*1450*/  LDCU.64 UR18, c[0x0][0x390] ;  /* 0x00007200ff1277ac */ /* 0x000e660008000a00 */
[----:B------:R-:W-:-:S04]  /*1460*/  IMAD.HI.U32 R10, R22, R11, RZ ;  /* 0x0000000b160a7227 */ /* 0x000fc800078e00ff */
[----:B------:R-:W-:Y:S02]  /*1470*/  IMAD.MOV R16, RZ, RZ, -R10 ;  /* 0x000000ffff107224 */ /* 0x000fe400078e0a0a */
[----:B0-----:R-:W-:-:S05]  /*1480*/  IMAD.U32 R9, RZ, RZ, UR9 ;  /* 0x00000009ff097e24 */ /* 0x001fca000f8e00ff */
[-C--:B------:R-:W-:Y:S02]  /*1490*/  IABS R24, R9.reuse ;  /* 0x0000000900187213 */ /* 0x080fe40000000000 */
[-C--:B------:R-:W-:Y:S02]  /*14a0*/  LOP3.LUT R23, RZ, R9.reuse, RZ, 0x33, !PT ;  /* 0x00000009ff177212 */ /* 0x080fe400078e33ff */
[----:B------:R-:W0:Y:S01]  /*14b0*/  I2F.RP R17, R24 ;  /* 0x0000001800117306 */ /* 0x000e220000209400 */
[----:B------:R-:W-:Y:S01]  /*14c0*/  IMAD R16, R24, R16, R11 ;  /* 0x0000001018107224 */ /* 0x000fe200078e020b */
[----:B------:R-:W-:-:S04]  /*14d0*/  LOP3.LUT R11, R18, R9, RZ, 0x3c, !PT ;  /* 0x00000009120b7212 */ /* 0x000fc800078e3cff */
[----:B------:R-:W-:Y:S02]  /*14e0*/  ISETP.GT.U32.AND P3, PT, R19, R16, PT ;  /* 0x000000101300720c */ /* 0x000fe40003f64070 */
[----:B------:R-:W-:Y:S01]  /*14f0*/  ISETP.GE.AND P4, PT, R11, RZ, PT ;  /* 0x000000ff0b00720c */ /* 0x000fe20003f86270 */
[----:B0-----:R-:W0:Y:S10]  /*1500*/  MUFU.RCP R17, R17 ;  /* 0x0000001100117308 */ /* 0x001e340000001000 */
[----:B------:R-:W-:Y:S01]  /*1510*/  @!P3 IMAD.IADD R16, R16, 0x1, -R24 ;  /* 0x000000011010b824 */ /* 0x000fe200078e0a18 */
[----:B------:R-:W-:-:S04]  /*1520*/  @!P3 IADD3 R10, PT, PT, R10, 0x1, RZ ;  /* 0x000000010a0ab810 */ /* 0x000fc80007ffe0ff */
[----:B------:R-:W-:Y:S01]  /*1530*/  ISETP.GE.U32.AND P0, PT, R16, R19, PT ;  /* 0x000000131000720c */ /* 0x000fe20003f06070 */
[----:B0-----:R-:W-:-:S12]  /*1540*/  VIADD R11, R17, 0xffffffe ;  /* 0x0ffffffe110b7836 */ /* 0x001fd80000000000 */
[----:B------:R-:W-:Y:S01]  /*1550*/  @P0 VIADD R10, R10, 0x1 ;  /* 0x000000010a0a0836 */ /* 0x000fe20000000000 */
[----:B------:R-:W-:Y:S01]  /*1560*/  ISETP.NE.AND P0, PT, R9, RZ, PT ;  /* 0x000000ff0900720c */ /* 0x000fe20003f05270 */
[----:B------:R-:W0:Y:S02]  /*1570*/  F2I.FTZ.U32.TRUNC.NTZ R11, R11 ;  /* 0x0000000b000b7305 */ /* 0x000e24000021f000 */
[----:B------:R-:W-:-:S05]  /*1580*/  @!P4 IMAD.MOV R10, RZ, RZ, -R10 ;  /* 0x000000ffff0ac224 */ /* 0x000fca00078e0a0a */
[----:B------:R-:W-:-:S04]  /*1590*/  SEL R10, R23, R10, !P0 ;  /* 0x0000000a170a7207 */ /* 0x000fc80004000000 */
[----:B------:R-:W-:Y:S01]  /*15a0*/  IADD3 R16, PT, PT, R10, UR5, RZ ;  /* 0x000000050a107c10 */ /* 0x000fe2000fffe0ff */
[----:B------:R-:W-:Y:S02]  /*15b0*/  IMAD.MOV R17, RZ, RZ, -R10 ;  /* 0x000000ffff117224 */ /* 0x000fe400078e0a0a */
[----:B0-----:R-:W-:Y:S02]  /*15c0*/  IMAD.MOV R19, RZ, RZ, -R11 ;  /* 0x000000ffff137224 */ /* 0x001fe400078e0a0b */
[----:B------:R-:W-:Y:S02]  /*15d0*/  IMAD R10, R9, R17, R18 ;  /* 0x00000011090a7224 */ /* 0x000fe400078e0212 */
[----:B------:R-:W-:Y:S02]  /*15e0*/  IMAD R19, R19, R24, RZ ;  /* 0x0000001813137224 */ /* 0x000fe400078e02ff */
[----:B------:R-:W-:-:S05]  /*15f0*/  IMAD R10, R16, R9, R10 ;  /* 0x00000009100a7224 */ /* 0x000fca00078e020a */
[----:B------:R-:W-:-:S04]  /*1600*/  IADD3 R17, P3, PT, R10, UR7, RZ ;  /* 0x000000070a117c10 */ /* 0x000fc8000ff7e0ff */
[----:B------:R-:W-:Y:S02]  /*1610*/  LEA.HI.X.SX32 R10, R10, UR14, 0x1, P3 ;  /* 0x0000000e0a0a7c11 */ /* 0x000fe400098f0eff */
[----:B-1----:R-:W-:-:S04]  /*1620*/  LEA R16, P3, R17, UR18, 0x2 ;  /* 0x0000001211107c11 */ /* 0x002fc8000f8610ff */
[----:B------:R-:W-:Y:S01]  /*1630*/  LEA.HI.X R17, R17, UR19, R10, 0x2, P3 ;  /* 0x0000001311117c11 */ /* 0x000fe200098f140a */
[----:B------:R-:W-:-:S04]  /*1640*/  IMAD.MOV.U32 R10, RZ, RZ, RZ ;  /* 0x000000ffff0a7224 */ /* 0x000fc800078e00ff */
[----:B------:R-:W-:Y:S01]  /*1650*/  IMAD.HI.U32 R22, R11, R19, R10 ;  /* 0x000000130b167227 */ /* 0x000fe200078e000a */
[----:B------:R0:W2:Y:S01]  /*1660*/  LDG.E.CONSTANT R17, desc[UR12][R16.64] ;  /* 0x0000000c10117981 */ /* 0x0000a2000c1e9900 */
[----:B------:R-:W-:-:S05]  /*1670*/  IABS R11, R26 ;  /* 0x0000001a000b7213 */ /* 0x000fca0000000000 */
[----:B------:R-:W-:-:S04]  /*1680*/  IMAD.HI.U32 R10, R22, R11, RZ ;  /* 0x0000000b160a7227 */ /* 0x000fc800078e00ff */
[----:B------:R-:W-:Y:S01]  /*1690*/  IMAD.MOV R28, RZ, RZ, -R10 ;  /* 0x000000ffff1c7224 */ /* 0x000fe200078e0a0a */
[----:B------:R-:W-:-:S03]  /*16a0*/  MOV R19, R24 ;  /* 0x0000001800137202 */ /* 0x000fc60000000f00 */
[----:B------:R-:W-:-:S05]  /*16b0*/  IMAD R28, R24, R28, R11 ;  /* 0x0000001c181c7224 */ /* 0x000fca00078e020b */
[----:B------:R-:W-:Y:S02]  /*16c0*/  ISETP.GT.U32.AND P4, PT, R19, R28, PT ;  /* 0x0000001c1300720c */ /* 0x000fe40003f84070 */
[----:B------:R-:W-:-:S11]  /*16d0*/  LOP3.LUT R11, R26, R9, RZ, 0x3c, !PT ;  /* 0x000000091a0b7212 */ /* 0x000fd600078e3cff */
[----:B------:R-:W-:Y:S01]  /*16e0*/  @!P4 IMAD.IADD R28, R28, 0x1, -R24 ;  /* 0x000000011c1cc824 */ /* 0x000fe200078e0a18 */
[----:B------:R-:W-:-:S04]  /*16f0*/  ISETP.GE.AND P5, PT, R11, RZ, PT ;  /* 0x000000ff0b00720c */ /* 0x000fc80003fa6270 */
[----:B------:R-:W-:Y:S01]  /*1700*/  ISETP.GE.U32.AND P3, PT, R28, R19, PT ;  /* 0x000000131c00720c */ /* 0x000fe20003f66070 */
[----:B------:R-:W-:-:S12]  /*1710*/  @!P4 VIADD R10, R10, 0x1 ;  /* 0x000000010a0ac836 */ /* 0x000fd80000000000 */
[----:B------:R-:W-:-:S04]  /*1720*/  @P3 VIADD R10, R10, 0x1 ;  /* 0x000000010a0a3836 */ /* 0x000fc80000000000 */
[----:B------:R-:W-:-:S05]  /*1730*/  @!P5 IMAD.MOV R10, RZ, RZ, -R10 ;  /* 0x000000ffff0ad224 */ /* 0x000fca00078e0a0a */
[----:B------:R-:W-:-:S04]  /*1740*/  SEL R10, R23, R10, !P0 ;  /* 0x0000000a170a7207 */ /* 0x000fc80004000000 */
[C---:B------:R-:W-:Y:S01]  /*1750*/  IADD3 R11, PT, PT, -R10.reuse, RZ, RZ ;  /* 0x000000ff0a0b7210 */ /* 0x040fe20007ffe1ff */
[----:B------:R-:W-:-:S04]  /*1760*/  VIADD R10, R10, UR5 ;  /* 0x000000050a0a7c36 */ /* 0x000fc80008000000 */
[----:B------:R-:W-:-:S04]  /*1770*/  IMAD R26, R9, R11, R26 ;  /* 0x0000000b091a7224 */ /* 0x000fc800078e021a */
[----:B------:R-:W-:Y:S02]  /*1780*/  IMAD R10, R10, R9, R26 ;  /* 0x000000090a0a7224 */ /* 0x000fe400078e021a */
[----:B------:R-:W-:-:S05]  /*1790*/  VIADD R26, R18, 0x200 ;  /* 0x00000200121a7836 */ /* 0x000fca0000000000 */
[----:B------:R-:W-:-:S05]  /*17a0*/  IABS R29, R26 ;  /* 0x0000001a001d7213 */ /* 0x000fca0000000000 */
[----:B------:R-:W-:-:S04]  /*17b0*/  IMAD.HI.U32 R27, R22, R29, RZ ;  /* 0x0000001d161b7227 */ /* 0x000fc800078e00ff */
[----:B------:R-:W-:-:S04]  /*17c0*/  IMAD.MOV R28, RZ, RZ, -R27 ;  /* 0x000000ffff1c7224 */ /* 0x000fc800078e0a1b */
[----:B------:R-:W-:Y:S01]  /*17d0*/  IMAD R28, R24, R28, R29 ;  /* 0x0000001c181c7224 */ /* 0x000fe200078e021d */
[----:B------:R-:W-:-:S04]  /*17e0*/  IADD3 R11, P3, PT, R10, UR7, RZ ;  /* 0x000000070a0b7c10 */ /* 0x000fc8000ff7e0ff */
[----:B------:R-:W-:Y:S02]  /*17f0*/  ISETP.GT.U32.AND P4, PT, R19, R28, PT ;  /* 0x0000001c1300720c */ /* 0x000fe40003f84070 */
[----:B0-----:R-:W-:Y:S02]  /*1800*/  LEA.HI.X.SX32 R16, R10, UR14, 0x1, P3 ;  /* 0x0000000e0a107c11 */ /* 0x001fe400098f0eff */
[----:B------:R-:W-:-:S04]  /*1810*/  LEA R10, P3, R11, UR18, 0x2 ;  /* 0x000000120b0a7c11 */ /* 0x000fc8000f8610ff */
[----:B------:R-:W-:-:S05]  /*1820*/  LEA.HI.X R11, R11, UR19, R16, 0x2, P3 ;  /* 0x000000130b0b7c11 */ /* 0x000fca00098f1410 */
[----:B------:R-:W-:Y:S01]  /*1830*/  @!P4 IADD3 R28, PT, PT, R28, -R24, RZ ;  /* 0x800000181c1cc210 */ /* 0x000fe20007ffe0ff */
[----:B------:R0:W3:Y:S03]  /*1840*/  LDG.E.CONSTANT R25, desc[UR12][R10.64] ;  /* 0x0000000c0a197981 */ /* 0x0000e6000c1e9900 */
[----:B------:R-:W-:Y:S02]  /*1850*/  ISETP.GE.U32.AND P3, PT, R28, R19, PT ;  /* 0x000000131c00720c */ /* 0x000fe40003f66070 */
[----:B0-----:R-:W-:-:S04]  /*1860*/  LOP3.LUT R10, R26, R9, RZ, 0x3c, !PT ;  /* 0x000000091a0a7212 */ /* 0x001fc800078e3cff */
[----:B------:R-:W-:Y:S01]  /*1870*/  ISETP.GE.AND P5, PT, R10, RZ, PT ;  /* 0x000000ff0a00720c */ /* 0x000fe20003fa6270 */
[----:B------:R-:W-:-:S06]  /*1880*/  @!P4 VIADD R27, R27, 0x1 ;  /* 0x000000011b1bc836 */ /* 0x000fcc0000000000 */
[----:B------:R-:W-:-:S06]  /*1890*/  @P3 VIADD R27, R27, 0x1 ;  /* 0x000000011b1b3836 */ /* 0x000fcc0000000000 */
[----:B------:R-:W-:-:S05]  /*18a0*/  @!P5 IMAD.MOV R27, RZ, RZ, -R27 ;  /* 0x000000ffff1bd224 */ /* 0x000fca00078e0a1b */
[----:B------:R-:W-:-:S05]  /*18b0*/  SEL R10, R23, R27, !P0 ;  /* 0x0000001b170a7207 */ /* 0x000fca0004000000 */
[----:B------:R-:W-:Y:S01]  /*18c0*/  IMAD.MOV R11, RZ, RZ, -R10 ;  /* 0x000000ffff0b7224 */ /* 0x000fe200078e0a0a */
[----:B------:R-:W-:-:S03]  /*18d0*/  IADD3 R10, PT, PT, R10, UR5, RZ ;  /* 0x000000050a0a7c10 */ /* 0x000fc6000fffe0ff */
[----:B------:R-:W-:-:S04]  /*18e0*/  IMAD R26, R9, R11, R26 ;  /* 0x0000000b091a7224 */ /* 0x000fc800078e021a */
[----:B------:R-:W-:Y:S02]  /*18f0*/  IMAD R10, R10, R9, R26 ;  /* 0x000000090a0a7224 */ /* 0x000fe400078e021a */
[----:B------:R-:W-:-:S03]  /*1900*/  VIADD R26, R18, 0x300 ;  /* 0x00000300121a7836 */ /* 0x000fc60000000000 */
[C---:B------:R-:W-:Y:S02]  /*1910*/  IADD3 R11, P3, PT, R10.reuse, UR7, RZ ;  /* 0x000000070a0b7c10 */ /* 0x040fe4000ff7e0ff */
[----:B------:R-:W-:Y:S02]  /*1920*/  IABS R29, R26 ;  /* 0x0000001a001d7213 */ /* 0x000fe40000000000 */
[----:B------:R-:W-:Y:S02]  /*1930*/  LEA.HI.X.SX32 R28, R10, UR14, 0x1, P3 ;  /* 0x0000000e0a1c7c11 */ /* 0x000fe400098f0eff */
[----:B------:R-:W-:Y:S01]  /*1940*/  LEA R10, P3, R11, UR18, 0x2 ;  /* 0x000000120b0a7c11 */ /* 0x000fe2000f8610ff */
[----:B------:R-:W-:-:S03]  /*1950*/  IMAD.HI.U32 R27, R22, R29, RZ ;  /* 0x0000001d161b7227 */ /* 0x000fc600078e00ff */
[----:B------:R-:W-:Y:S01]  /*1960*/  LEA.HI.X R11, R11, UR19, R28, 0x2, P3 ;  /* 0x000000130b0b7c11 */ /* 0x000fe200098f141c */
[----:B------:R-:W-:-:S04]  /*1970*/  IMAD.MOV R28, RZ, RZ, -R27 ;  /* 0x000000ffff1c7224 */ /* 0x000fc800078e0a1b */
[----:B------:R-:W-:-:S05]  /*1980*/  IMAD R28, R24, R28, R29 ;  /* 0x0000001c181c7224 */ /* 0x000fca00078e021d */
[----:B------:R-:W-:-:S13]  /*1990*/  ISETP.GT.U32.AND P4, PT, R19, R28, PT ;  /* 0x0000001c1300720c */ /* 0x000fda0003f84070 */
[----:B------:R-:W-:Y:S01]  /*19a0*/  @!P4 IMAD.IADD R28, R28, 0x1, -R24 ;  /* 0x000000011c1cc824 */ /* 0x000fe200078e0a18 */
[----:B------:R-:W-:-:S04]  /*19b0*/  LOP3.LUT R24, R26, R9, RZ, 0x3c, !PT ;  /* 0x000000091a187212 */ /* 0x000fc800078e3cff */
[----:B------:R-:W-:Y:S02]  /*19c0*/  ISETP.GE.U32.AND P3, PT, R28, R19, PT ;  /* 0x000000131c00720c */ /* 0x000fe40003f66070 */
[----:B------:R-:W-:Y:S01]  /*19d0*/  ISETP.GE.AND P5, PT, R24, RZ, PT ;  /* 0x000000ff1800720c */ /* 0x000fe20003fa6270 */
[----:B------:R-:W-:Y:S02]  /*19e0*/  @!P4 VIADD R27, R27, 0x1 ;  /* 0x000000011b1bc836 */ /* 0x000fe40000000000 */
[----:B------:R-:W-:-:S08]  /*19f0*/  IMAD R16, R18, 0x4, R5 ;  /* 0x0000000412107824 */ /* 0x000fd000078e0205 */
[----:B------:R-:W-:-:S05]  /*1a00*/  @P3 IADD3 R27, PT, PT, R27, 0x1, RZ ;  /* 0x000000011b1b3810 */ /* 0x000fca0007ffe0ff */
[----:B------:R-:W-:-:S05]  /*1a10*/  @!P5 IMAD.MOV R27, RZ, RZ, -R27 ;  /* 0x000000ffff1bd224 */ /* 0x000fca00078e0a1b */
[----:B------:R-:W-:Y:S01]  /*1a20*/  SEL R23, R23, R27, !P0 ;  /* 0x0000001b17177207 */ /* 0x000fe20004000000 */
[----:B--2---:R0:W-:Y:S04]  /*1a30*/  STS [R16], R17 ;  /* 0x0000001110007388 */ /* 0x0041e80000000800 */
[----:B0-----:R0:W2:Y:S02]  /*1a40*/  LDG.E.CONSTANT R17, desc[UR12][R10.64] ;  /* 0x0000000c0a117981 */ /* 0x0010a4000c1e9900 */
[----:B0-----:R-:W-:Y:S02]  /*1a50*/  IMAD.MOV R10, RZ, RZ, -R23 ;  /* 0x000000ffff0a7224 */ /* 0x001fe400078e0a17 */
[----:B------:R-:W-:Y:S02]  /*1a60*/  VIADD R23, R23, UR5 ;  /* 0x0000000517177c36 */ /* 0x000fe40008000000 */
[----:B------:R-:W-:-:S04]  /*1a70*/  IMAD R26, R9, R10, R26 ;  /* 0x0000000a091a7224 */ /* 0x000fc800078e021a */
[----:B------:R-:W-:-:S05]  /*1a80*/  IMAD R23, R23, R9, R26 ;  /* 0x0000000917177224 */ /* 0x000fca00078e021a */
[----:B------:R-:W-:-:S04]  /*1a90*/  IADD3 R11, P0, PT, R23, UR7, RZ ;  /* 0x00000007170b7c10 */ /* 0x000fc8000ff1e0ff */
[----:B------:R-:W-:Y:S02]  /*1aa0*/  LEA.HI.X.SX32 R24, R23, UR14, 0x1, P0 ;  /* 0x0000000e17187c11 */ /* 0x000fe400080f0eff */
[----:B------:R-:W-:-:S04]  /*1ab0*/  LEA R10, P0, R11, UR18, 0x2 ;  /* 0x000000120b0a7c11 */ /* 0x000fc8000f8010ff */
[----:B------:R-:W-:-:S06]  /*1ac0*/  LEA.HI.X R11, R11, UR19, R24, 0x2, P0 ;  /* 0x000000130b0b7c11 */ /* 0x000fcc00080f1418 */
[----:B------:R-:W4:Y:S01]  /*1ad0*/  LDG.E.CONSTANT R11, desc[UR12][R10.64] ;  /* 0x0000000c0a0b7981 */ /* 0x000f22000c1e9900 */
[----:B------:R-:W-:Y:S01]  /*1ae0*/  VIADD R23, R21, 0xfffffd00 ;  /* 0xfffffd0015177836 */ /* 0x000fe20000000000 */
[----:B------:R-:W-:-:S04]  /*1af0*/  IADD3 R18, PT, PT, R18, 0x400, RZ ;  /* 0x0000040012127810 */ /* 0x000fc80007ffe0ff */
[----:B------:R-:W-:Y:S01]  /*1b00*/  ISETP.GE.AND P0, PT, R18, R23, PT ;  /* 0x000000171200720c */ /* 0x000fe20003f06270 */
[----:B---3--:R3:W-:Y:S04]  /*1b10*/  STS [R16+0x400], R25 ;  /* 0x0004001910007388 */ /* 0x0087e80000000800 */
[----:B--2---:R3:W-:Y:S04]  /*1b20*/  STS [R16+0x800], R17 ;  /* 0x0008001110007388 */ /* 0x0047e80000000800 */
[----:B----4-:R3:W-:Y:S04]  /*1b30*/  STS [R16+0xc00], R11 ;  /* 0x000c000b10007388 */ /* 0x0107e80000000800 */
[----:B------:R-:W-:Y:S05]  /*1b40*/  @!P0 BRA `(.L_x_77) ;  /* 0xfffffff800348947 */ /* 0x000fea000383ffff */
.L_x_76:
[----:B------:R-:W-:Y:S05]  /*1b50*/  BSYNC.RECONVERGENT B1 ;  /* 0x0000000000017941 */ /* 0x000fea0003800200 */
.L_x_75:
[----:B-1----:R-:W-:Y:S01]  /*1b60*/  IMAD.IADD R10, R21, 0x1, -R18 ;  /* 0x00000001150a7824 */ /* 0x002fe200078e0a12 */
[----:B------:R-:W-:Y:S04]  /*1b70*/  BSSY.RECONVERGENT B1, `(.L_x_78) ;  /* 0x0000043000017945 */ /* 0x000fe80003800200 */
[----:B------:R-:W-:-:S13]  /*1b80*/  ISETP.GT.AND P0, PT, R10, 0x100, PT ;  /* 0x000001000a00780c */ /* 0x000fda0003f04270 */
[----:B------:R-:W-:Y:S05]  /*1b90*/  @!P0 BRA `(.L_x_79) ;  /* 0x0000000400008947 */ /* 0x000fea0003800000 */
[----:B---3--:R-:W-:Y:S01]  /*1ba0*/  IABS R16, R9 ;  /* 0x0000000900107213 */ /* 0x008fe20000000000 */
[----:B------:R-:W-:Y:S01]  /*1bb0*/  VIADD R22, R18, 0x100 ;  /* 0x0000010012167836 */ /* 0x000fe20000000000 */
[----:B------:R-:W-:Y:S01]  /*1bc0*/  IABS R23, R18 ;  /* 0x0000001200177213 */ /* 0x000fe20000000000 */
[----:B------:R-:W1:Y:S01]  /*1bd0*/  LDCU.64 UR18, c[0x0][0x390] ;  /* 0x00007200ff1277ac */ /* 0x000e620008000a00 */
[----:B0-----:R-:W0:Y:S02]  /*1be0*/  I2F.RP R17, R16 ;  /* 0x0000001000117306 */ /* 0x001e240000209400 */
[----:B------:R-:W-:-:S06]  /*1bf0*/  IABS R25, R22 ;  /* 0x0000001600197213 */ /* 0x000fcc0000000000 */
[----:B0-----:R-:W0:Y:S02]  /*1c00*/  MUFU.RCP R17, R17 ;  /* 0x0000001100117308 */ /* 0x001e240000001000 */
[----:B0-----:R-:W-:-:S06]  /*1c10*/  VIADD R10, R17, 0xffffffe ;  /* 0x0ffffffe110a7836 */ /* 0x001fcc0000000000 */
[----:B------:R0:W2:Y:S02]  /*1c20*/  F2I.FTZ.U32.TRUNC.NTZ R11, R10 ;  /* 0x0000000a000b7305 */ /* 0x0000a4000021f000 */
[----:B0-----:R-:W-:Y:S02]  /*1c30*/  HFMA2 R10, -RZ, RZ, 0, 0 ;  /* 0x00000000ff0a7431 */ /* 0x001fe400000001ff */
[----:B--2---:R-:W-:-:S04]  /*1c40*/  IMAD.MOV R19, RZ, RZ, -R11 ;  /* 0x000000ffff137224 */ /* 0x004fc800078e0a0b */
[----:B------:R-:W-:-:S04]  /*1c50*/  IMAD R19, R19, R16, RZ ;  /* 0x0000001013137224 */ /* 0x000fc800078e02ff */
[----:B------:R-:W-:-:S04]  /*1c60*/  IMAD.HI.U32 R24, R11, R19, R10 ;  /* 0x000000130b187227 */ /* 0x000fc800078e000a */
[----:B------:R-:W-:Y:S02]  /*1c70*/  IMAD.MOV.U32 R11, RZ, RZ, R23 ;  /* 0x000000ffff0b7224 */ /* 0x000fe400078e0017 */
[----:B------:R-:W-:Y:S02]  /*1c80*/  IMAD.MOV.U32 R23, RZ, RZ, R25 ;  /* 0x000000ffff177224 */ /* 0x000fe400078e0019 */
        /* <DEDUP_REMOVED lines=8> */
[-C--:B------:R-:W-:Y:S01]  /*1d10*/  @!P5 IADD3 R11, PT, PT, R11, -R16.reuse, RZ ;  /* 0x800000100b0bd210 */ /* 0x080fe20007ffe0ff */
[----:B------:R-:W-:Y:S02]  /*1d20*/  @!P5 VIADD R10, R10, 0x1 ;  /* 0x000000010a0ad836 */ /* 0x000fe40000000000 */
[----:B------:R-:W-:Y:S01]  /*1d30*/  @!P6 IMAD.IADD R19, R19, 0x1, -R16 ;  /* 0x000000011313e824 */ /* 0x000fe200078e0a10 */
[-C--:B------:R-:W-:Y:S01]  /*1d40*/  ISETP.GE.U32.AND P3, PT, R11, R16.reuse, PT ;  /* 0x000000100b00720c */ /* 0x080fe20003f66070 */
[----:B------:R-:W-:Y:S01]  /*1d50*/  @!P6 VIADD R17, R17, 0x1 ;  /* 0x000000011111e836 */ /* 0x000fe20000000000 */
        /* <DEDUP_REMOVED lines=8> */
[----:B------:R-:W-:-:S04]  /*1de0*/  @P4 IADD3 R17, PT, PT, R17, 0x1, RZ ;  /* 0x0000000111114810 */ /* 0x000fc80007ffe0ff */
[----:B------:R-:W-:Y:S02]  /*1df0*/  @!P1 IMAD.MOV R10, RZ, RZ, -R10 ;  /* 0x000000ffff0a9224 */ /* 0x000fe400078e0a0a */
[----:B------:R-:W-:-:S03]  /*1e00*/  @!P0 IMAD.MOV R17, RZ, RZ, -R17 ;  /* 0x000000ffff118224 */ /* 0x000fc600078e0a11 */
[C---:B------:R-:W-:Y:S02]  /*1e10*/  SEL R10, R16.reuse, R10, !P3 ;  /* 0x0000000a100a7207 */ /* 0x040fe40005800000 */
[----:B------:R-:W-:Y:S02]  /*1e20*/  SEL R16, R16, R17, !P3 ;  /* 0x0000001110107207 */ /* 0x000fe40005800000 */
[----:B------:R-:W-:Y:S01]  /*1e30*/  IADD3 R11, PT, PT, R10, UR5, RZ ;  /* 0x000000050a0b7c10 */ /* 0x000fe2000fffe0ff */
[----:B------:R-:W-:Y:S02]  /*1e40*/  IMAD.MOV R19, RZ, RZ, -R10 ;  /* 0x000000ffff137224 */ /* 0x000fe400078e0a0a */
[----:B------:R-:W-:Y:S02]  /*1e50*/  IMAD.MOV R23, RZ, RZ, -R16 ;  /* 0x000000ffff177224 */ /* 0x000fe400078e0a10 */
[----:B------:R-:W-:Y:S02]  /*1e60*/  VIADD R17, R16, UR5 ;  /* 0x0000000510117c36 */ /* 0x000fe40008000000 */
[----:B------:R-:W-:-:S02]  /*1e70*/  IMAD R10, R9, R19, R18 ;  /* 0x00000013090a7224 */ /* 0x000fc400078e0212 */
[----:B------:R-:W-:Y:S02]  /*1e80*/  IMAD R16, R9, R23, R22 ;  /* 0x0000001709107224 */ /* 0x000fe400078e0216 */
        /* <DEDUP_REMOVED lines=12> */
[----:B------:R-:W-:Y:S01]  /*1f50*/  IMAD R19, R18, 0x4, R5 ;  /* 0x0000000412137824 */ /* 0x000fe200078e0205 */
[----:B------:R-:W-:Y:S01]  /*1f60*/  PLOP3.LUT P1, PT, PT, PT, PT, 0x8, 0x80 ;  /* 0x000000000080781c */ /* 0x000fe20003f2e170 */
[----:B------:R-:W-:-:S03]  /*1f70*/  VIADD R18, R22, 0x100 ;  /* 0x0000010016127836 */ /* 0x000fc60000000000 */
[----:B--2---:R1:W-:Y:S04]  /*1f80*/  STS [R19], R16 ;  /* 0x0000001013007388 */ /* 0x0043e80000000800 */
[----:B---3--:R1:W-:Y:S05]  /*1f90*/  STS [R19+0x400], R10 ;  /* 0x0004000a13007388 */ /* 0x0083ea0000000800 */
.L_x_79:
[----:B------:R-:W-:Y:S05]  /*1fa0*/  BSYNC.RECONVERGENT B1 ;  /* 0x0000000000017941 */ /* 0x000fea0003800200 */
.L_x_78:
[----:B------:R-:W-:-:S13]  /*1fb0*/  ISETP.LT.OR P1, PT, R18, R21, P1 ;  /* 0x000000151200720c */ /* 0x000fda0000f21670 */
[----:B------:R-:W-:Y:S05]  /*1fc0*/  @!P1 BRA `(.L_x_67) ;  /* 0x0000000000909947 */ /* 0x000fea0003800000 */
[----:B-1-3--:R-:W-:Y:S01]  /*1fd0*/  IABS R16, R9 ;  /* 0x0000000900107213 */ /* 0x00afe20000000000 */
[----:B------:R-:W-:Y:S01]  /*1fe0*/  IMAD.MOV.U32 R10, RZ, RZ, RZ ;  /* 0x000000ffff0a7224 */ /* 0x000fe200078e00ff */
[----:B------:R-:W-:Y:S01]  /*1ff0*/  IABS R22, R18 ;  /* 0x0000001200167213 */ /* 0x000fe20000000000 */
[----:B------:R-:W1:Y:S01]  /*2000*/  LDCU.64 UR18, c[0x0][0x390] ;  /* 0x00007200ff1277ac */ /* 0x000e620008000a00 */
[----:B0-----:R-:W0:Y:S08]  /*2010*/  I2F.RP R17, R16 ;  /* 0x0000001000117306 */ /* 0x001e300000209400 */
[----:B0-----:R-:W0:Y:S02]  /*2020*/  MUFU.RCP R17, R17 ;  /* 0x0000001100117308 */ /* 0x001e240000001000 */
[----:B0-----:R-:W-:-:S06]  /*2030*/  VIADD R19, R17, 0xffffffe ;  /* 0x0ffffffe11137836 */ /* 0x001fcc0000000000 */
[----:B------:R-:W0:Y:S02]  /*2040*/  F2I.FTZ.U32.TRUNC.NTZ R11, R19 ;  /* 0x00000013000b7305 */ /* 0x000e24000021f000 */
[----:B0-----:R-:W-:-:S05]  /*2050*/  IADD3 R21, PT, PT, RZ, -R11, RZ ;  /* 0x8000000bff157210 */ /* 0x001fca0007ffe0ff */
[----:B------:R-:W-:-:S04]  /*2060*/  IMAD R21, R21, R16, RZ ;  /* 0x0000001015157224 */ /* 0x000fc800078e02ff */
[----:B------:R-:W-:-:S04]  /*2070*/  IMAD.HI.U32 R10, R11, R21, R10 ;  /* 0x000000150b0a7227 */ /* 0x000fc800078e000a */
[----:B------:R-:W-:-:S04]  /*2080*/  IMAD.MOV.U32 R11, RZ, RZ, R22 ;  /* 0x000000ffff0b7224 */ /* 0x000fc800078e0016 */
[----:B------:R-:W-:-:S04]  /*2090*/  IMAD.HI.U32 R10, R10, R11, RZ ;  /* 0x0000000b0a0a7227 */ /* 0x000fc800078e00ff */
[----:B------:R-:W-:-:S04]  /*20a0*/  IMAD.MOV R17, RZ, RZ, -R10 ;  /* 0x000000ffff117224 */ /* 0x000fc800078e0a0a */
[----:B------:R-:W-:-:S05]  /*20b0*/  IMAD R11, R16, R17, R11 ;  /* 0x00000011100b7224 */ /* 0x000fca00078e020b */
[----:B------:R-:W-:-:S13]  /*20c0*/  ISETP.GT.U32.AND P1, PT, R16, R11, PT ;  /* 0x0000000b1000720c */ /* 0x000fda0003f24070 */
[----:B------:R-:W-:Y:S01]  /*20d0*/  @!P1 IMAD.IADD R11, R11, 0x1, -R16 ;  /* 0x000000010b0b9824 */ /* 0x000fe200078e0a10 */
[----:B------:R-:W-:Y:S02]  /*20e0*/  @!P1 IADD3 R10, PT, PT, R10, 0x1, RZ ;  /* 0x000000010a0a9810 */ /* 0x000fe40007ffe0ff */
[----:B------:R-:W-:Y:S02]  /*20f0*/  ISETP.NE.AND P1, PT, R9, RZ, PT ;  /* 0x000000ff0900720c */ /* 0x000fe40003f25270 */
[----:B------:R-:W-:Y:S02]  /*2100*/  ISETP.GE.U32.AND P0, PT, R11, R16, PT ;  /* 0x000000100b00720c */ /* 0x000fe40003f06070 */
[----:B------:R-:W-:-:S04]  /*2110*/  LOP3.LUT R11, R18, R9, RZ, 0x3c, !PT ;  /* 0x00000009120b7212 */ /* 0x000fc800078e3cff */
[----:B------:R-:W-:-:S07]  /*2120*/  ISETP.GE.AND P3, PT, R11, RZ, PT ;  /* 0x000000ff0b00720c */ /* 0x000fce0003f66270 */
[----:B------:R-:W-:-:S06]  /*2130*/  @P0 VIADD R10, R10, 0x1 ;  /* 0x000000010a0a0836 */ /* 0x000fcc0000000000 */
[----:B------:R-:W-:Y:S01]  /*2140*/  @!P3 IMAD.MOV R10, RZ, RZ, -R10 ;  /* 0x000000ffff0ab224 */ /* 0x000fe200078e0a0a */
        /* <DEDUP_REMOVED lines=10> */
[----:B------:R-:W-:-:S05]  /*21f0*/  LEA R17, R18, R5, 0x2 ;  /* 0x0000000512117211 */ /* 0x000fca00078e10ff */
[----:B--2---:R2:W-:Y:S02]  /*2200*/  STS [R17], R10 ;  /* 0x0000000a11007388 */ /* 0x0045e40000000800 */
.L_x_67:
[----:B------:R-:W-:Y:S05]  /*2210*/  BSYNC.RECONVERGENT B0 ;  /* 0x0000000000007941 */ /* 0x000fea0003800200 */
.L_x_66:
[----:B0-23--:R-:W-:Y:S01]  /*2220*/  VIADD R17, R13, -UR5 ;  /* 0x800000050d117c36 */ /* 0x00dfe20008000000 */
[C---:B------:R-:W-:Y:S01]  /*2230*/  LOP3.LUT R22, R20.reuse, 0xf, RZ, 0xc0, !PT ;  /* 0x0000000f14167812 */ /* 0x040fe200078ec0ff */
[----:B------:R-:W-:Y:S01]  /*2240*/  BAR.SYNC.DEFER_BLOCKING 0x0 ;  /* 0x0000000000007b1d */ /* 0x000fe20000010000 */
[----:B------:R-:W-:Y:S02]  /*2250*/  LOP3.LUT R21, R20, 0x7, RZ, 0xc0, !PT ;  /* 0x0000000714157812 */ /* 0x000fe400078ec0ff */
[----:B------:R-:W-:Y:S01]  /*2260*/  ISETP.GE.AND P0, PT, R0, R17, PT ;  /* 0x000000110000720c */ /* 0x000fe20003f06270 */
[----:B-1----:R-:W-:Y:S02]  /*2270*/  VIADD R19, R22, 0xffffffff ;  /* 0xffffffff16137836 */ /* 0x002fe40000000000 */
[----:B------:R-:W0:Y:S01]  /*2280*/  LDCU UR10, c[0x0][0x3a8] ;  /* 0x00007500ff0a77ac */ /* 0x000e220008000800 */
[----:B------:R-:W-:Y:S09]  /*2290*/  BSSY.RECONVERGENT B0, `(.L_x_80) ;  /* 0x00000aa000007945 */ /* 0x000ff20003800200 */
[----:B------:R-:W-:Y:S05]  /*22a0*/  @P0 BRA `(.L_x_81) ;  /* 0x0000000800a00947 */ /* 0x000fea0003800000 */
[----:B------:R-:W-:-:S13]  /*22b0*/  ISETP.GE.AND P1, PT, R9, 0x1, PT ;  /* 0x000000010900780c */ /* 0x000fda0003f26270 */
[----:B------:R-:W-:Y:S05]  /*22c0*/  @!P1 BRA `(.L_x_82) ;  /* 0x0000000400949947 */ /* 0x000fea0003800000 */
[----:B------:R-:W-:Y:S01]  /*22d0*/  BSSY.RECONVERGENT B1, `(.L_x_83) ;  /* 0x0000063000017945 */ /* 0x000fe20003800200 */
[----:B------:R-:W-:-:S07]  /*22e0*/  IMAD.MOV.U32 R9, RZ, RZ, R0 ;  /* 0x000000ffff097224 */ /* 0x000fce00078e0000 */
.L_x_87:
[----:B------:R-:W-:Y:S02]  /*22f0*/  HFMA2 R18, -RZ, RZ, 0, 0 ;  /* 0x00000000ff127431 */ /* 0x000fe400000001ff */
[----:B-1----:R-:W-:Y:S01]  /*2300*/  IMAD.MOV.U32 R16, RZ, RZ, RZ ;  /* 0x000000ffff107224 */ /* 0x002fe200078e00ff */
[----:B------:R-:W-:Y:S06]  /*2310*/  @!P2 BRA `(.L_x_84) ;  /* 0x0000000000a4a947 */ /* 0x000fec0003800000 */
[----:B------:R-:W1:Y:S01]  /*2320*/  S2R R11, SR_CgaCtaId ;  /* 0x00000000000b7919 */ /* 0x000e620000008800 */
[----:B------:R-:W-:Y:S01]  /*2330*/  MOV R10, 0x400 ;  /* 0x00000400000a7802 */ /* 0x000fe20000000f00 */
[----:B------:R-:W-:Y:S02]  /*2340*/  IMAD.MOV.U32 R16, RZ, RZ, RZ ;  /* 0x000000ffff107224 */ /* 0x000fe400078e00ff */
[----:B------:R-:W-:Y:S02]  /*2350*/  IMAD.MOV.U32 R24, RZ, RZ, RZ ;  /* 0x000000ffff187224 */ /* 0x000fe400078e00ff */
[----:B------:R-:W-:-:S05]  /*2360*/  VIADD R10, R10, 0x40 ;  /* 0x000000400a0a7836 */ /* 0x000fca0000000000 */
[----:B-1----:R-:W-:-:S07]  /*2370*/  LEA R18, R11, R10, 0x18 ;  /* 0x0000000a0b127211 */ /* 0x002fce00078ec0ff */
.L_x_85:
[----:B------:R-:W1:Y:S01]  /*2380*/  LDC.64 R10, c[0x0][0x380] ;  /* 0x0000e000ff0a7b82 */ /* 0x000e620000000a00 */
[----:B------:R-:W-:-:S05]  /*2390*/  IADD3 R23, P1, PT, R24, UR6, RZ ;  /* 0x0000000618177c10 */ /* 0x000fca000ff3e0ff */
[----:B------:R-:W-:Y:S01]  /*23a0*/  IMAD.X R26, RZ, RZ, UR11, P1 ;  /* 0x0000000bff1a7e24 */ /* 0x000fe200088e06ff */
[----:B-1----:R-:W-:-:S04]  /*23b0*/  LEA R10, P3, R23, R10, 0x2 ;  /* 0x0000000a170a7211 */ /* 0x002fc800078610ff */
[----:B------:R-:W-:-:S05]  /*23c0*/  LEA.HI.X R11, R23, R11, R26, 0x2, P3 ;  /* 0x0000000b170b7211 */ /* 0x000fca00018f141a */
[----:B------:R-:W2:Y:S04]  /*23d0*/  LDG.E.CONSTANT R27, desc[UR12][R10.64] ;  /* 0x0000000c0a1b7981 */ /* 0x000ea8000c1e9900 */
[----:B------:R-:W3:Y:S01]  /*23e0*/  LDG.E.CONSTANT R25, desc[UR12][R10.64+0x4] ;  /* 0x0000040c0a197981 */ /* 0x000ee2000c1e9900 */
[----:B0-----:R-:W-:-:S03]  /*23f0*/  IMAD R23, R9, UR10, R24 ;  /* 0x0000000a09177c24 */ /* 0x001fc6000f8e0218 */
[----:B------:R-:W4:Y:S02]  /*2400*/  LDG.E.CONSTANT R28, desc[UR12][R10.64+0x8] ;  /* 0x0000080c0a1c7981 */ /* 0x000f24000c1e9900 */
[----:B------:R-:W-:-:S05]  /*2410*/  LEA R23, R23, R18, 0x2 ;  /* 0x0000001217177211 */ /* 0x000fca00078e10ff */
[----:B------:R-:W2:Y:S04]  /*2420*/  LDS R26, [R23] ;  /* 0x00000000171a7984 */ /* 0x000ea80000000800 */
[----:B------:R-:W-:Y:S01]  /*2430*/  LDS R29, [R23+0x8] ;  /* 0x00000800171d7984 */ /* 0x000fe20000000800 */
[----:B--2---:R-:W-:-:S03]  /*2440*/  FFMA R26, R27, R26, R16 ;  /* 0x0000001a1b1a7223 */ /* 0x004fc60000000010 */
[----:B------:R-:W3:Y:S02]  /*2450*/  LDS R16, [R23+0x4] ;  /* 0x0000040017107984 */ /* 0x000ee40000000800 */
[----:B---3--:R-:W-:Y:S02]  /*2460*/  FFMA R27, R25, R16, R26 ;  /* 0x00000010191b7223 */ /* 0x008fe4000000001a */
[----:B------:R-:W2:Y:S04]  /*2470*/  LDG.E.CONSTANT R26, desc[UR12][R10.64+0xc] ;  /* 0x00000c0c0a1a7981 */ /* 0x000ea8000c1e9900 */
[----:B------:R-:W3:Y:S04]  /*2480*/  LDG.E.CONSTANT R25, desc[UR12][R10.64+0x10] ;  /* 0x0000100c0a197981 */ /* 0x000ee8000c1e9900 */
[----:B------:R-:W5:Y:S01]  /*2490*/  LDG.E.CONSTANT R16, desc[UR12][R10.64+0x14] ;  /* 0x0000140c0a107981 */ /* 0x000f62000c1e9900 */
[----:B----4-:R-:W-:-:S03]  /*24a0*/  FFMA R27, R28, R29, R27 ;  /* 0x0000001d1c1b7223 */ /* 0x010fc6000000001b */
[----:B------:R-:W2:Y:S02]  /*24b0*/  LDS R28, [R23+0xc] ;  /* 0x00000c00171c7984 */ /* 0x000ea40000000800 */
[----:B--2---:R-:W-:Y:S02]  /*24c0*/  FFMA R26, R26, R28, R27 ;  /* 0x0000001c1a1a7223 */ /* 0x004fe4000000001b */
[----:B------:R-:W3:Y:S04]  /*24d0*/  LDS R27, [R23+0x10] ;  /* 0x00001000171b7984 */ /* 0x000ee80000000800 */
[----:B------:R-:W-:Y:S01]  /*24e0*/  LDS R28, [R23+0x1c] ;  /* 0x00001c00171c7984 */ /* 0x000fe20000000800 */
[----:B---3--:R-:W-:-:S03]  /*24f0*/  FFMA R25, R25, R27, R26 ;  /* 0x0000001b19197223 */ /* 0x008fc6000000001a */
[----:B------:R-:W5:Y:S04]  /*2500*/  LDS R26, [R23+0x14] ;  /* 0x00001400171a7984 */ /* 0x000f680000000800 */
[----:B------:R-:W2:Y:S01]  /*2510*/  LDG.E.CONSTANT R27, desc[UR12][R10.64+0x1c] ;  /* 0x00001c0c0a1b7981 */ /* 0x000ea2000c1e9900 */
[----:B-----5:R-:W-:-:S03]  /*2520*/  FFMA R16, R16, R26, R25 ;  /* 0x0000001a10107223 */ /* 0x020fc60000000019 */
[----:B------:R-:W3:Y:S04]  /*2530*/  LDG.E.CONSTANT R25, desc[UR12][R10.64+0x18] ;  /* 0x0000180c0a197981 */ /* 0x000ee8000c1e9900 */
[----:B------:R-:W3:Y:S01]  /*2540*/  LDS R26, [R23+0x18] ;  /* 0x00001800171a7984 */ /* 0x000ee20000000800 */
[----:B------:R-:W-:-:S05]  /*2550*/  VIADD R24, R24, 0x8 ;  /* 0x0000000818187836 */ /* 0x000fca0000000000 */
[----:B------:R-:W-:Y:S01]  /*2560*/  ISETP.NE.AND P1, PT, R24, R3, PT ;  /* 0x000000031800720c */ /* 0x000fe20003f25270 */
[----:B---3--:R-:W-:-:S04]  /*2570*/  FFMA R16, R25, R26, R16 ;  /* 0x0000001a19107223 */ /* 0x008fc80000000010 */
[----:B--2---:R-:W-:-:S08]  /*2580*/  FFMA R16, R27, R28, R16 ;  /* 0x0000001c1b107223 */ /* 0x004fd00000000010 */
[----:B------:R-:W-:Y:S05]  /*2590*/  @P1 BRA `(.L_x_85) ;  /* 0xfffffffc00781947 */ /* 0x000fea000383ffff */
[----:B------:R-:W-:-:S07]  /*25a0*/  IMAD.MOV.U32 R18, RZ, RZ, R3 ;  /* 0x000000ffff127224 */ /* 0x000fce00078e0003 */
.L_x_84:
[----:B------:R-:W-:-:S13]  /*25b0*/  ISETP.NE.AND P1, PT, R2, RZ, PT ;  /* 0x000000ff0200720c */ /* 0x000fda0003f25270 */
[----:B------:R-:W-:Y:S05]  /*25c0*/  @!P1 BRA `(.L_x_86) ;  /* 0x0000000000b09947 */ /* 0x000fea0003800000 */
[----:B------:R-:W1:Y:S01]  /*25d0*/  LDC.64 R10, c[0x0][0x380] ;  /* 0x0000e000ff0a7b82 */ /* 0x000e620000000a00 */
[----:B------:R-:W-:Y:S01]  /*25e0*/  IADD3 R23, P1, PT, R18, UR6, RZ ;  /* 0x0000000612177c10 */ /* 0x000fe2000ff3e0ff */
[----:B------:R-:W2:Y:S04]  /*25f0*/  LDCU UR15, c[0x0][0x3a8] ;  /* 0x00007500ff0f77ac */ /* 0x000ea80008000800 */
[----:B------:R-:W-:Y:S01]  /*2600*/  IMAD.X R24, RZ, RZ, UR11, P1 ;  /* 0x0000000bff187e24 */ /* 0x000fe200088e06ff */
[----:B-1----:R-:W-:-:S04]  /*2610*/  LEA R10, P1, R23, R10, 0x2 ;  /* 0x0000000a170a7211 */ /* 0x002fc800078210ff */
[----:B------:R-:W-:-:S05]  /*2620*/  LEA.HI.X R11, R23, R11, R24, 0x2, P1 ;  /* 0x0000000b170b7211 */ /* 0x000fca00008f1418 */
[----:B------:R-:W3:Y:S01]  /*2630*/  LDG.E.CONSTANT R23, desc[UR12][R10.64] ;  /* 0x0000000c0a177981 */ /* 0x000ee2000c1e9900 */
[----:B------:R-:W1:Y:S01]  /*2640*/  S2UR UR9, SR_CgaCtaId ;  /* 0x00000000000979c3 */ /* 0x000e620000008800 */
[----:B------:R-:W-:Y:S01]  /*2650*/  UMOV UR5, 0x400 ;  /* 0x0000040000057882 */ /* 0x000fe20000000000 */
[----:B--2---:R-:W-:Y:S01]  /*2660*/  IMAD R18, R9, UR15, R18 ;  /* 0x0000000f09127c24 */ /* 0x004fe2000f8e0212 */
[----:B------:R-:W-:Y:S01]  /*2670*/  UIADD3 UR5, UPT, UPT, UR5, 0x40, URZ ;  /* 0x0000004005057890 */ /* 0x000fe2000fffe0ff */
[----:B------:R-:W-:-:S03]  /*2680*/  ISETP.NE.AND P1, PT, R2, 0x1, PT ;  /* 0x000000010200780c */ /* 0x000fc60003f25270 */
[----:B-1----:R-:W-:-:S06]  /*2690*/  ULEA UR5, UR9, UR5, 0x18 ;  /* 0x0000000509057291 */ /* 0x002fcc000f8ec0ff */
[----:B------:R-:W-:-:S05]  /*26a0*/  LEA R18, R18, UR5, 0x2 ;  /* 0x0000000512127c11 */ /* 0x000fca000f8e10ff */
[----:B------:R-:W3:Y:S02]  /*26b0*/  LDS R24, [R18] ;  /* 0x0000000012187984 */ /* 0x000ee40000000800 */
[----:B---3--:R-:W-:Y:S01]  /*26c0*/  FFMA R16, R23, R24, R16 ;  /* 0x0000001817107223 */ /* 0x008fe20000000010 */
[----:B------:R-:W-:Y:S06]  /*26d0*/  @!P1 BRA `(.L_x_86) ;  /* 0x00000000006c9947 */ /* 0x000fec0003800000 */
[----:B------:R-:W2:Y:S01]  /*26e0*/  LDG.E.CONSTANT R23, desc[UR12][R10.64+0x4] ;  /* 0x0000040c0a177981 */ /* 0x000ea2000c1e9900 */
[----:B------:R-:W-:-:S03]  /*26f0*/  ISETP.NE.AND P1, PT, R2, 0x2, PT ;  /* 0x000000020200780c */ /* 0x000fc60003f25270 */
[----:B------:R-:W2:Y:S02]  /*2700*/  LDS R24, [R18+0x4] ;  /* 0x0000040012187984 */ /* 0x000ea40000000800 */
[----:B--2---:R-:W-:-:S08]  /*2710*/  FFMA R16, R23, R24, R16 ;  /* 0x0000001817107223 */ /* 0x004fd00000000010 */
[----:B------:R-:W-:Y:S05]  /*2720*/  @!P1 BRA `(.L_x_86) ;  /* 0x0000000000589947 */ /* 0x000fea0003800000 */
        /* <DEDUP_REMOVED lines=15> */
[----:B------:R-:W-:Y:S01]  /*2820*/  ISETP.NE.AND P1, PT, R2, 0x6, PT ;  /* 0x000000060200780c */ /* 0x000fe20003f25270 */
[----:B------:R-:W2:Y:S04]  /*2830*/  LDG.E.CONSTANT R23, desc[UR12][R10.64+0x14] ;  /* 0x0000140c0a177981 */ /* 0x000ea8000c1e9900 */
[----:B------:R-:W2:Y:S08]  /*2840*/  LDS R24, [R18+0x14] ;  /* 0x0000140012187984 */ /* 0x000eb00000000800 */
[----:B------:R-:W3:Y:S04]  /*2850*/  @P1 LDG.E.CONSTANT R25, desc[UR12][R10.64+0x18] ;  /* 0x0000180c0a191981 */ /* 0x000ee8000c1e9900 */
[----:B------:R-:W3:Y:S01]  /*2860*/  @P1 LDS R26, [R18+0x18] ;  /* 0x00001800121a1984 */ /* 0x000ee20000000800 */
[----:B--2---:R-:W-:-:S04]  /*2870*/  FFMA R16, R23, R24, R16 ;  /* 0x0000001817107223 */ /* 0x004fc80000000010 */
[----:B---3--:R-:W-:-:S07]  /*2880*/  @P1 FFMA R16, R25, R26, R16 ;  /* 0x0000001a19101223 */ /* 0x008fce0000000010 */
.L_x_86:
[----:B------:R-:W1:Y:S01]  /*2890*/  LDCU UR5, c[0x0][0x3b0] ;  /* 0x00007600ff0577ac */ /* 0x000e620008000800 */
[C---:B------:R-:W-:Y:S01]  /*28a0*/  IMAD R11, R9.reuse, 0x4, R12 ;  /* 0x00000004090b7824 */ /* 0x040fe200078e020c */
[----:B------:R-:W-:-:S04]  /*28b0*/  IADD3 R9, PT, PT, R9, 0x100, RZ ;  /* 0x0000010009097810 */ /* 0x000fc80007ffe0ff */
[----:B------:R-:W-:Y:S01]  /*28c0*/  ISETP.GE.AND P1, PT, R9, R17, PT ;  /* 0x000000110900720c */ /* 0x000fe20003f26270 */
[----:B-1----:R-:W-:-:S05]  /*28d0*/  FMUL R16, R16, UR5 ;  /* 0x0000000510107c20 */ /* 0x002fca0008400000 */
[----:B------:R1:W-:Y:S07]  /*28e0*/  STS [R11], R16 ;  /* 0x000000100b007388 */ /* 0x0003ee0000000800 */
[----:B------:R-:W-:Y:S05]  /*28f0*/  @!P1 BRA `(.L_x_87) ;  /* 0xfffffff8007c9947 */ /* 0x000fea000383ffff */
[----:B0-----:R-:W-:Y:S05]  /*2900*/  BSYNC.RECONVERGENT B1 ;  /* 0x0000000000017941 */ /* 0x001fea0003800200 */
.L_x_83:
[----:B------:R-:W-:Y:S05]  /*2910*/  BRA `(.L_x_81) ;  /* 0x0000000400047947 */ /* 0x000fea0003800000 */
.L_x_82:
[----:B------:R-:W-:Y:S01]  /*2920*/  ISETP.GE.U32.AND P1, PT, R14, 0xf00, PT ;  /* 0x00000f000e00780c */ /* 0x000fe20003f26070 */
[----:B------:R-:W-:Y:S01]  /*2930*/  BSSY.RECONVERGENT B1, `(.L_x_88) ;  /* 0x000001c000017945 */ /* 0x000fe20003800200 */
[----:B------:R-:W-:Y:S01]  /*2940*/  ISETP.NE.AND P3, PT, R22, RZ, PT ;  /* 0x000000ff1600720c */ /* 0x000fe20003f65270 */
[----:B------:R-:W-:-:S10]  /*2950*/  IMAD.MOV.U32 R9, RZ, RZ, R0 ;  /* 0x000000ffff097224 */ /* 0x000fd400078e0000 */
[----:B------:R-:W-:Y:S05]  /*2960*/  @!P1 BRA `(.L_x_89) ;  /* 0x0000000000609947 */ /* 0x000fea0003800000 */
[----:B------:R-:W-:Y:S01]  /*2970*/  IMAD.MOV.U32 R10, RZ, RZ, RZ ;  /* 0x000000ffff0a7224 */ /* 0x000fe200078e00ff */
[----:B------:R-:W-:Y:S01]  /*2980*/  LOP3.LUT R11, R20, 0x1fffff0, RZ, 0xc0, !PT ;  /* 0x01fffff0140b7812 */ /* 0x000fe200078ec0ff */
[----:B------:R-:W-:-:S07]  /*2990*/  IMAD.MOV.U32 R9, RZ, RZ, R0 ;  /* 0x000000ffff097224 */ /* 0x000fce00078e0000 */
.L_x_90:
[C---:B-1----:R-:W-:Y:S01]  /*29a0*/  IMAD R16, R9.reuse, 0x4, R12 ;  /* 0x0000000409107824 */ /* 0x042fe200078e020c */
        /* <DEDUP_REMOVED lines=20> */
.L_x_89:
[----:B0-----:R-:W-:Y:S05]  /*2af0*/  BSYNC.RECONVERGENT B1 ;  /* 0x0000000000017941 */ /* 0x001fea0003800200 */
.L_x_88:
[----:B------:R-:W-:Y:S05]  /*2b00*/  @!P3 BRA `(.L_x_81) ;  /* 0x000000000088b947 */ /* 0x000fea0003800000 */
[----:B------:R-:W-:Y:S01]  /*2b10*/  ISETP.GE.U32.AND P1, PT, R19, 0x7, PT ;  /* 0x000000071300780c */ /* 0x000fe20003f26070 */
[----:B------:R-:W-:Y:S01]  /*2b20*/  BSSY.RECONVERGENT B1, `(.L_x_91) ;  /* 0x000000d000017945 */ /* 0x000fe20003800200 */
[----:B------:R-:W-:-:S11]  /*2b30*/  ISETP.NE.AND P3, PT, R21, RZ, PT ;  /* 0x000000ff1500720c */ /* 0x000fd60003f65270 */
[----:B------:R-:W-:Y:S05]  /*2b40*/  @!P1 BRA `(.L_x_92) ;  /* 0x0000000000289947 */ /* 0x000fea0003800000 */
[C---:B------:R-:W-:Y:S02]  /*2b50*/  IMAD R10, R9.reuse, 0x4, R12 ;  /* 0x00000004090a7824 */ /* 0x040fe400078e020c */
[----:B------:R-:W-:-:S03]  /*2b60*/  VIADD R9, R9, 0x800 ;  /* 0x0000080009097836 */ /* 0x000fc60000000000 */
        /* <DEDUP_REMOVED lines=8> */
.L_x_92:
[----:B------:R-:W-:Y:S05]  /*2bf0*/  BSYNC.RECONVERGENT B1 ;  /* 0x0000000000017941 */ /* 0x000fea0003800200 */
.L_x_91:
[----:B------:R-:W-:Y:S05]  /*2c00*/  @!P3 BRA `(.L_x_81) ;  /* 0x000000000048b947 */ /* 0x000fea0003800000 */
[----:B0-----:R-:W-:-:S05]  /*2c10*/  VIADD R10, R21, 0xffffffff ;  /* 0xffffffff150a7836 */ /* 0x001fca0000000000 */
[----:B------:R-:W-:Y:S02]  /*2c20*/  ISETP.GE.U32.AND P1, PT, R10, 0x3, PT ;  /* 0x000000030a00780c */ /* 0x000fe40003f26070 */
[----:B------:R-:W-:-:S04]  /*2c30*/  LOP3.LUT R10, R20, 0x3, RZ, 0xc0, !PT ;  /* 0x00000003140a7812 */ /* 0x000fc800078ec0ff */
[----:B------:R-:W-:-:S07]  /*2c40*/  ISETP.NE.AND P3, PT, R10, RZ, PT ;  /* 0x000000ff0a00720c */ /* 0x000fce0003f65270 */
[C---:B-1----:R-:W-:Y:S01]  /*2c50*/  @P1 LEA R16, R9.reuse, R12, 0x2 ;  /* 0x0000000c09101211 */ /* 0x042fe200078e10ff */
[----:B------:R-:W-:-:S04]  /*2c60*/  @P1 VIADD R9, R9, 0x400 ;  /* 0x0000040009091836 */ /* 0x000fc80000000000 */
[----:B------:R2:W-:Y:S04]  /*2c70*/  @P1 STS [R16], R7 ;  /* 0x0000000710001388 */ /* 0x0005e80000000800 */
[----:B------:R2:W-:Y:S04]  /*2c80*/  @P1 STS [R16+0x400], R7 ;  /* 0x0004000710001388 */ /* 0x0005e80000000800 */
[----:B------:R2:W-:Y:S04]  /*2c90*/  @P1 STS [R16+0x800], R7 ;  /* 0x0008000710001388 */ /* 0x0005e80000000800 */
[----:B------:R2:W-:Y:S01]  /*2ca0*/  @P1 STS [R16+0xc00], R7 ;  /* 0x000c000710001388 */ /* 0x0005e20000000800 */
[----:B------:R-:W-:Y:S05]  /*2cb0*/  @!P3 BRA `(.L_x_81) ;  /* 0x00000000001cb947 */ /* 0x000fea0003800000 */
[----:B--2---:R-:W-:Y:S01]  /*2cc0*/  IMAD R16, R9, 0x4, R12 ;  /* 0x0000000409107824 */ /* 0x004fe200078e020c */
[----:B------:R-:W-:-:S04]  /*2cd0*/  ISETP.NE.AND P1, PT, R10, 0x1, PT ;  /* 0x000000010a00780c */ /* 0x000fc80003f25270 */
[----:B------:R3:W-:Y:S09]  /*2ce0*/  STS [R16], R7 ;  /* 0x0000000710007388 */ /* 0x0007f20000000800 */
[----:B------:R-:W-:Y:S05]  /*2cf0*/  @!P1 BRA `(.L_x_81) ;  /* 0x00000000000c9947 */ /* 0x000fea0003800000 */
[----:B------:R-:W-:Y:S01]  /*2d00*/  ISETP.NE.AND P1, PT, R10, 0x2, PT ;  /* 0x000000020a00780c */ /* 0x000fe20003f25270 */
[----:B------:R4:W-:-:S12]  /*2d10*/  STS [R16+0x400], R7 ;  /* 0x0004000710007388 */ /* 0x0009d80000000800 */
[----:B------:R4:W-:Y:S02]  /*2d20*/  @P1 STS [R16+0x800], R7 ;  /* 0x0008000710001388 */ /* 0x0009e40000000800 */
.L_x_81:
[----:B0-----:R-:W-:Y:S05]  /*2d30*/  BSYNC.RECONVERGENT B0 ;  /* 0x0000000000007941 */ /* 0x001fea0003800200 */
.L_x_80:
[----:B------:R-:W-:Y:S01]  /*2d40*/  BAR.SYNC.DEFER_BLOCKING 0x0 ;  /* 0x0000000000007b1d */ /* 0x000fe20000010000 */
[----:B-1234-:R-:W-:-:S05]  /*2d50*/  IMAD.MOV.U32 R16, RZ, RZ, -0x800001 ;  /* 0xff7fffffff107424 */ /* 0x01efca00078e00ff */
[----:B------:R-:W-:Y:S04]  /*2d60*/  BSSY.RECONVERGENT B0, `(.L_x_93) ;  /* 0x0000057000007945 */ /* 0x000fe80003800200 */
[----:B------:R-:W-:Y:S05]  /*2d70*/  @P0 BRA `(.L_x_94) ;  /* 0x0000000400540947 */ /* 0x000fea0003800000 */
[----:B------:R-:W-:Y:S01]  /*2d80*/  ISETP.GE.U32.AND P1, PT, R14, 0xf00, PT ;  /* 0x00000f000e00780c */ /* 0x000fe20003f26070 */
[----:B------:R-:W-:Y:S01]  /*2d90*/  BSSY.RECONVERGENT B1, `(.L_x_95) ;  /* 0x0000026000017945 */ /* 0x000fe20003800200 */
[----:B------:R-:W-:Y:S01]  /*2da0*/  ISETP.NE.AND P3, PT, R22, RZ, PT ;  /* 0x000000ff1600720c */ /* 0x000fe20003f65270 */
[----:B------:R-:W-:Y:S01]  /*2db0*/  IMAD.MOV.U32 R16, RZ, RZ, -0x800001 ;  /* 0xff7fffffff107424 */ /* 0x000fe200078e00ff */
[----:B------:R-:W-:-:S09]  /*2dc0*/  MOV R11, R0 ;  /* 0x00000000000b7202 */ /* 0x000fd20000000f00 */
[----:B------:R-:W-:Y:S05]  /*2dd0*/  @!P1 BRA `(.L_x_96) ;  /* 0x0000000000849947 */ /* 0x000fea0003800000 */
[----:B------:R-:W-:Y:S01]  /*2de0*/  IMAD.MOV.U32 R10, RZ, RZ, RZ ;  /* 0x000000ffff0a7224 */ /* 0x000fe200078e00ff */
[----:B------:R-:W-:Y:S01]  /*2df0*/  LOP3.LUT R9, R20, 0x1fffff0, RZ, 0xc0, !PT ;  /* 0x01fffff014097812 */ /* 0x000fe200078ec0ff */
[----:B------:R-:W-:Y:S02]  /*2e00*/  IMAD.MOV.U32 R16, RZ, RZ, -0x800001 ;  /* 0xff7fffffff107424 */ /* 0x000fe400078e00ff */
[----:B------:R-:W-:-:S07]  /*2e10*/  IMAD.MOV.U32 R11, RZ, RZ, R0 ;  /* 0x000000ffff0b7224 */ /* 0x000fce00078e0000 */
.L_x_97:
[C---:B------:R-:W-:Y:S01]  /*2e20*/  IMAD R14, R11.reuse, 0x4, R12 ;  /* 0x000000040b0e7824 */ /* 0x040fe200078e020c */
[----:B------:R-:W-:Y:S01]  /*2e30*/  IADD3 R10, PT, PT, R10, 0x10, RZ ;  /* 0x000000100a0a7810 */ /* 0x000fe20007ffe0ff */
[----:B------:R-:W-:-:S03]  /*2e40*/  VIADD R11, R11, 0x1000 ;  /* 0x000010000b0b7836 */ /* 0x000fc60000000000 */
[----:B------:R-:W-:Y:S01]  /*2e50*/  LDS R23, [R14] ;  /* 0x000000000e177984 */ /* 0x000fe20000000800 */
[----:B------:R-:W-:-:S03]  /*2e60*/  ISETP.NE.AND P1, PT, R10, R9, PT ;  /* 0x000000090a00720c */ /* 0x000fc60003f25270 */
[----:B------:R-:W0:Y:S04]  /*2e70*/  LDS R18, [R14+0x400] ;  /* 0x000400000e127984 */ /* 0x000e280000000800 */
[----:B------:R-:W-:Y:S04]  /*2e80*/  LDS R25, [R14+0x800] ;  /* 0x000800000e197984 */ /* 0x000fe80000000800 */
[----:B------:R-:W1:Y:S04]  /*2e90*/  LDS R22, [R14+0xc00] ;  /* 0x000c00000e167984 */ /* 0x000e680000000800 */
[----:B------:R-:W-:Y:S04]  /*2ea0*/  LDS R27, [R14+0x1000] ;  /* 0x001000000e1b7984 */ /* 0x000fe80000000800 */
[----:B------:R-:W2:Y:S01]  /*2eb0*/  LDS R24, [R14+0x1400] ;  /* 0x001400000e187984 */ /* 0x000ea20000000800 */
[----:B0-----:R-:W-:-:S03]  /*2ec0*/  FMNMX3 R18, R16, R23, R18, !PT ;  /* 0x0000001710127276 */ /* 0x001fc60007800012 */
[----:B------:R-:W-:Y:S04]  /*2ed0*/  LDS R16, [R14+0x2000] ;  /* 0x002000000e107984 */ /* 0x000fe80000000800 */
[----:B------:R-:W-:Y:S01]  /*2ee0*/  LDS R23, [R14+0x2400] ;  /* 0x002400000e177984 */ /* 0x000fe20000000800 */
[----:B-1----:R-:W-:-:S03]  /*2ef0*/  FMNMX3 R18, R18, R25, R22, !PT ;  /* 0x0000001912127276 */ /* 0x002fc60007800016 */
[----:B------:R-:W-:Y:S04]  /*2f00*/  LDS R25, [R14+0x1800] ;  /* 0x001800000e197984 */ /* 0x000fe80000000800 */
[----:B------:R-:W0:Y:S01]  /*2f10*/  LDS R22, [R14+0x1c00] ;  /* 0x001c00000e167984 */ /* 0x000e220000000800 */
[----:B--2---:R-:W-:-:S03]  /*2f20*/  FMNMX3 R18, R18, R27, R24, !PT ;  /* 0x0000001b12127276 */ /* 0x004fc60007800018 */
[----:B------:R-:W-:Y:S04]  /*2f30*/  LDS R27, [R14+0x3800] ;  /* 0x003800000e1b7984 */ /* 0x000fe80000000800 */
[----:B------:R-:W-:Y:S01]  /*2f40*/  LDS R24, [R14+0x3c00] ;  /* 0x003c00000e187984 */ /* 0x000fe20000000800 */
[----:B0-----:R-:W-:-:S03]  /*2f50*/  FMNMX3 R18, R18, R25, R22, !PT ;  /* 0x0000001912127276 */ /* 0x001fc60007800016 */
[----:B------:R-:W-:Y:S01]  /*2f60*/  LDS R25, [R14+0x2800] ;  /* 0x002800000e197984 */ /* 0x000fe20000000800 */
[----:B------:R-:W-:-:S03]  /*2f70*/  FMNMX3 R16, R18, R16, R23, !PT ;  /* 0x0000001012107276 */ /* 0x000fc60007800017 */
[----:B------:R-:W0:Y:S04]  /*2f80*/  LDS R22, [R14+0x2c00] ;  /* 0x002c00000e167984 */ /* 0x000e280000000800 */
[----:B------:R-:W-:Y:S04]  /*2f90*/  LDS R23, [R14+0x3000] ;  /* 0x003000000e177984 */ /* 0x000fe80000000800 */
[----:B------:R-:W1:Y:S01]  /*2fa0*/  LDS R18, [R14+0x3400] ;  /* 0x003400000e127984 */ /* 0x000e620000000800 */
[----:B0-----:R-:W-:-:S04]  /*2fb0*/  FMNMX3 R16, R16, R25, R22, !PT ;  /* 0x0000001910107276 */ /* 0x001fc80007800016 */
[----:B-1----:R-:W-:-:S04]  /*2fc0*/  FMNMX3 R16, R16, R23, R18, !PT ;  /* 0x0000001710107276 */ /* 0x002fc80007800012 */
[----:B------:R-:W-:Y:S01]  /*2fd0*/  FMNMX3 R16, R16, R27, R24, !PT ;  /* 0x0000001b10107276 */ /* 0x000fe20007800018 */
[----:B------:R-:W-:Y:S06]  /*2fe0*/  @P1 BRA `(.L_x_97) ;  /* 0xfffffffc008c1947 */ /* 0x000fec000383ffff */
.L_x_96:
[----:B------:R-:W-:Y:S05]  /*2ff0*/  BSYNC.RECONVERGENT B1 ;  /* 0x0000000000017941 */ /* 0x000fea0003800200 */
.L_x_95:
[----:B------:R-:W-:Y:S05]  /*3000*/  @!P3 BRA `(.L_x_94) ;  /* 0x0000000000b0b947 */ /* 0x000fea0003800000 */
[----:B------:R-:W-:Y:S01]  /*3010*/  ISETP.GE.U32.AND P1, PT, R19, 0x7, PT ;  /* 0x000000071300780c */ /* 0x000fe20003f26070 */
[----:B------:R-:W-:Y:S01]  /*3020*/  BSSY.RECONVERGENT B1, `(.L_x_98) ;  /* 0x0000011000017945 */ /* 0x000fe20003800200 */
[----:B------:R-:W-:-:S11]  /*3030*/  ISETP.NE.AND P3, PT, R21, RZ, PT ;  /* 0x000000ff1500720c */ /* 0x000fd60003f65270 */
[----:B------:R-:W-:Y:S05]  /*3040*/  @!P1 BRA `(.L_x_99) ;  /* 0x0000000000389947 */ /* 0x000fea0003800000 */
[C---:B------:R-:W-:Y:S02]  /*3050*/  IMAD R9, R11.reuse, 0x4, R12 ;  /* 0x000000040b097824 */ /* 0x040fe400078e020c */
[----:B------:R-:W-:-:S03]  /*3060*/  VIADD R11, R11, 0x800 ;  /* 0x000008000b0b7836 */ /* 0x000fc60000000000 */
[----:B------:R-:W-:Y:S04]  /*3070*/  LDS R19, [R9] ;  /* 0x0000000009137984 */ /* 0x000fe80000000800 */
[----:B------:R-:W0:Y:S04]  /*3080*/  LDS R10, [R9+0x400] ;  /* 0x00040000090a7984 */ /* 0x000e280000000800 */
[----:B------:R-:W-:Y:S04]  /*3090*/  LDS R21, [R9+0x800] ;  /* 0x0008000009157984 */ /* 0x000fe80000000800 */
[----:B------:R-:W1:Y:S04]  /*30a0*/  LDS R14, [R9+0xc00] ;  /* 0x000c0000090e7984 */ /* 0x000e680000000800 */
[----:B------:R-:W-:Y:S04]  /*30b0*/  LDS R23, [R9+0x1000] ;  /* 0x0010000009177984 */ /* 0x000fe80000000800 */
[----:B------:R-:W2:Y:S04]  /*30c0*/  LDS R18, [R9+0x1400] ;  /* 0x0014000009127984 */ /* 0x000ea80000000800 */
[----:B------:R-:W-:Y:S04]  /*30d0*/  LDS R25, [R9+0x1800] ;  /* 0x0018000009197984 */ /* 0x000fe80000000800 */
[----:B------:R-:W3:Y:S01]  /*30e0*/  LDS R22, [R9+0x1c00] ;  /* 0x001c000009167984 */ /* 0x000ee20000000800 */
[----:B0-----:R-:W-:-:S04]  /*30f0*/  FMNMX3 R10, R16, R19, R10, !PT ;  /* 0x00000013100a7276 */ /* 0x001fc8000780000a */
[----:B-1----:R-:W-:-:S04]  /*3100*/  FMNMX3 R10, R10, R21, R14, !PT ;  /* 0x000000150a0a7276 */ /* 0x002fc8000780000e */
[----:B--2---:R-:W-:-:S04]  /*3110*/  FMNMX3 R10, R10, R23, R18, !PT ;  /* 0x000000170a0a7276 */ /* 0x004fc80007800012 */
[----:B---3--:R-:W-:-:S07]  /*3120*/  FMNMX3 R16, R10, R25, R22, !PT ;  /* 0x000000190a107276 */ /* 0x008fce0007800016 */
.L_x_99:
[----:B------:R-:W-:Y:S05]  /*3130*/  BSYNC.RECONVERGENT B1 ;  /* 0x0000000000017941 */ /* 0x000fea0003800200 */
.L_x_98:
[----:B------:R-:W-:Y:S05]  /*3140*/  @!P3 BRA `(.L_x_94) ;  /* 0x000000000060b947 */ /* 0x000fea0003800000 */
[C---:B------:R-:W-:Y:S02]  /*3150*/  LOP3.LUT R9, R20.reuse, 0x7, RZ, 0xc0, !PT ;  /* 0x0000000714097812 */ /* 0x040fe400078ec0ff */
[----:B------:R-:W-:-:S03]  /*3160*/  LOP3.LUT R20, R20, 0x3, RZ, 0xc0, !PT ;  /* 0x0000000314147812 */ /* 0x000fc600078ec0ff */
[----:B------:R-:W-:Y:S01]  /*3170*/  VIADD R9, R9, 0xffffffff ;  /* 0xffffffff09097836 */ /* 0x000fe20000000000 */
[----:B------:R-:W-:-:S04]  /*3180*/  ISETP.NE.AND P3, PT, R20, RZ, PT ;  /* 0x000000ff1400720c */ /* 0x000fc80003f65270 */
[----:B------:R-:W-:-:S13]  /*3190*/  ISETP.GE.U32.AND P1, PT, R9, 0x3, PT ;  /* 0x000000030900780c */ /* 0x000fda0003f26070 */
[C---:B------:R-:W-:Y:S01]  /*31a0*/  @P1 LEA R9, R11.reuse, R12, 0x2 ;  /* 0x0000000c0b091211 */ /* 0x040fe200078e10ff */
[----:B------:R-:W-:-:S04]  /*31b0*/  @P1 VIADD R11, R11, 0x400 ;  /* 0x000004000b0b1836 */ /* 0x000fc80000000000 */
[----:B------:R-:W-:Y:S04]  /*31c0*/  @P1 LDS R19, [R9] ;  /* 0x0000000009131984 */ /* 0x000fe80000000800 */
[----:B------:R-:W0:Y:S04]  /*31d0*/  @P1 LDS R10, [R9+0x400] ;  /* 0x00040000090a1984 */ /* 0x000e280000000800 */
[----:B------:R-:W-:Y:S04]  /*31e0*/  @P1 LDS R21, [R9+0x800] ;  /* 0x0008000009151984 */ /* 0x000fe80000000800 */
[----:B------:R-:W1:Y:S01]  /*31f0*/  @P1 LDS R14, [R9+0xc00] ;  /* 0x000c0000090e1984 */ /* 0x000e620000000800 */
[----:B0-----:R-:W-:-:S04]  /*3200*/  @P1 FMNMX3 R10, R16, R19, R10, !PT ;  /* 0x00000013100a1276 */ /* 0x001fc8000780000a */
[----:B-1----:R-:W-:Y:S01]  /*3210*/  @P1 FMNMX3 R16, R10, R21, R14, !PT ;  /* 0x000000150a101276 */ /* 0x002fe2000780000e */
[----:B------:R-:W-:Y:S06]  /*3220*/  @!P3 BRA `(.L_x_94) ;  /* 0x000000000028b947 */ /* 0x000fec0003800000 */
[----:B------:R-:W-:Y:S01]  /*3230*/  IMAD R10, R11, 0x4, R12 ;  /* 0x000000040b0a7824 */ /* 0x000fe200078e020c */
[----:B------:R-:W-:-:S04]  /*3240*/  ISETP.NE.AND P1, PT, R20, 0x1, PT ;  /* 0x000000011400780c */ /* 0x000fc80003f25270 */
[----:B------:R-:W0:Y:S02]  /*3250*/  LDS R9, [R10] ;  /* 0x000000000a097984 */ /* 0x000e240000000800 */
[----:B0-----:R-:W-:-:S07]  /*3260*/  FMNMX R16, R16, R9, !PT ;  /* 0x0000000910107209 */ /* 0x001fce0007800000 */
[----:B------:R-:W-:Y:S05]  /*3270*/  @!P1 BRA `(.L_x_94) ;  /* 0x0000000000149947 */ /* 0x000fea0003800000 */
[----:B------:R-:W-:Y:S01]  /*3280*/  ISETP.NE.AND P1, PT, R20, 0x2, PT ;  /* 0x000000021400780c */ /* 0x000fe20003f25270 */
[----:B------:R-:W0:-:S12]  /*3290*/  LDS R9, [R10+0x400] ;  /* 0x000400000a097984 */ /* 0x000e180000000800 */
[----:B------:R-:W1:Y:S01]  /*32a0*/  @P1 LDS R11, [R10+0x800] ;  /* 0x000800000a0b1984 */ /* 0x000e620000000800 */
[----:B0-----:R-:W-:-:S04]  /*32b0*/  FMNMX R16, R16, R9, !PT ;  /* 0x0000000910107209 */ /* 0x001fc80007800000 */
[----:B-1----:R-:W-:-:S07]  /*32c0*/  @P1 FMNMX R16, R16, R11, !PT ;  /* 0x0000000b10101209 */ /* 0x002fce0007800000 */
.L_x_94:
[----:B------:R-:W-:Y:S05]  /*32d0*/  BSYNC.RECONVERGENT B0 ;  /* 0x0000000000007941 */ /* 0x000fea0003800200 */
.L_x_93:
[----:B------:R-:W0:Y:S01]  /*32e0*/  SHFL.DOWN PT, R9, R16, 0x10, 0x1f ;  /* 0x0a001f0010097f89 */ /* 0x000e2200000e0000 */
[----:B------:R-:W-:Y:S02]  /*32f0*/  ISETP.NE.AND P3, PT, R4, RZ, PT ;  /* 0x000000ff0400720c */ /* 0x000fe40003f65270 */
[----:B------:R-:W-:-:S11]  /*3300*/  ISETP.GT.U32.AND P1, PT, R0, 0x1f, PT ;  /* 0x0000001f0000780c */ /* 0x000fd60003f24070 */
[----:B------:R-:W1:Y:S01]  /*3310*/  @!P3 S2R R21, SR_CgaCtaId ;  /* 0x000000000015b919 */ /* 0x000e620000008800 */
[----:B------:R-:W-:Y:S02]  /*3320*/  @!P3 MOV R18, 0x400 ;  /* 0x000004000012b802 */ /* 0x000fe40000000f00 */
[----:B0-----:R-:W-:Y:S02]  /*3330*/  FMNMX R9, R9, R16, !PT ;  /* 0x0000001009097209 */ /* 0x001fe40007800000 */
[----:B------:R-:W-:-:S03]  /*3340*/  @!P3 SHF.R.U32.HI R16, RZ, 0x3, R0 ;  /* 0x00000003ff10b819 */ /* 0x000fc60000011600 */
[----:B------:R-:W0:Y:S01]  /*3350*/  SHFL.DOWN PT, R10, R9, 0x8, 0x1f ;  /* 0x09001f00090a7f89 */ /* 0x000e2200000e0000 */
[----:B------:R-:W-:Y:S02]  /*3360*/  @!P3 LOP3.LUT R16, R16, 0x7c, RZ, 0xc0, !PT ;  /* 0x0000007c1010b812 */ /* 0x000fe400078ec0ff */
[----:B0-----:R-:W-:Y:S02]  /*3370*/  FMNMX R10, R9, R10, !PT ;  /* 0x0000000a090a7209 */ /* 0x001fe40007800000 */
[----:B-1----:R-:W-:-:S03]  /*3380*/  @!P3 LEA R9, R21, R18, 0x18 ;  /* 0x000000121509b211 */ /* 0x002fc600078ec0ff */
[----:B------:R-:W0:Y:S02]  /*3390*/  SHFL.DOWN PT, R11, R10, 0x4, 0x1f ;  /* 0x08801f000a0b7f89 */ /* 0x000e2400000e0000 */
[----:B------:R-:W-:Y:S01]  /*33a0*/  @!P3 IMAD.IADD R9, R16, 0x1, R9 ;  /* 0x000000011009b824 */ /* 0x000fe200078e0209 */
[----:B0-----:R-:W-:-:S05]  /*33b0*/  FMNMX R11, R10, R11, !PT ;  /* 0x0000000b0a0b7209 */ /* 0x001fca0007800000 */
[----:B------:R-:W0:Y:S02]  /*33c0*/  SHFL.DOWN PT, R14, R11, 0x2, 0x1f ;  /* 0x08401f000b0e7f89 */ /* 0x000e2400000e0000 */
[----:B0-----:R-:W-:-:S05]  /*33d0*/  FMNMX R14, R11, R14, !PT ;  /* 0x0000000e0b0e7209 */ /* 0x001fca0007800000 */
[----:B------:R-:W0:Y:S02]  /*33e0*/  SHFL.DOWN PT, R19, R14, 0x1, 0x1f ;  /* 0x08201f000e137f89 */ /* 0x000e2400000e0000 */
[----:B0-----:R-:W-:-:S05]  /*33f0*/  FMNMX R10, R14, R19, !PT ;  /* 0x000000130e0a7209 */ /* 0x001fca0007800000 */
[----:B------:R0:W-:Y:S01]  /*3400*/  @!P3 STS [R9], R10 ;  /* 0x0000000a0900b388 */ /* 0x0001e20000000800 */
[----:B------:R-:W-:Y:S06]  /*3410*/  BAR.SYNC.DEFER_BLOCKING 0x0 ;  /* 0x0000000000007b1d */ /* 0x000fec0000010000 */
[----:B------:R-:W-:Y:S05]  /*3420*/  @P1 BRA `(.L_x_100) ;  /* 0x00000000004c1947 */ /* 0x000fea0003800000 */
[----:B------:R-:W-:Y:S01]  /*3430*/  ISETP.GT.U32.AND P1, PT, R4, 0x7, PT ;  /* 0x000000070400780c */ /* 0x000fe20003f24070 */
[----:B------:R-:W-:-:S12]  /*3440*/  UMOV UR5, 0xffffffff ;  /* 0xffffffff00057882 */ /* 0x000fd80000000000 */
[----:B0-----:R-:W0:Y:S01]  /*3450*/  @!P1 S2R R10, SR_CgaCtaId ;  /* 0x00000000000a9919 */ /* 0x001e220000008800 */
[----:B------:R-:W-:-:S04]  /*3460*/  @!P1 MOV R9, 0x400 ;  /* 0x0000040000099802 */ /* 0x000fc80000000f00 */
[----:B0-----:R-:W-:Y:S01]  /*3470*/  @!P1 LEA R11, R10, R9, 0x18 ;  /* 0x000000090a0b9211 */ /* 0x001fe200078ec0ff */
[----:B------:R-:W-:-:S03]  /*3480*/  IMAD.MOV.U32 R9, RZ, RZ, -0x800001 ;  /* 0xff7fffffff097424 */ /* 0x000fc600078e00ff */
[----:B------:R-:W-:-:S05]  /*3490*/  @!P1 LEA R10, R4, R11, 0x2 ;  /* 0x0000000b040a9211 */ /* 0x000fca00078e10ff */
[----:B------:R0:W1:Y:S01]  /*34a0*/  @!P1 LDS R9, [R10] ;  /* 0x000000000a099984 */ /* 0x0000620000000800 */
[----:B------:R-:W-:Y:S05]  /*34b0*/  BRA.DIV UR5, `(.L_x_101) ;  /* 0x0000001205a87947 */ /* 0x000fea000b800000 */
[----:B01----:R-:W0:Y:S02]  /*34c0*/  SHFL.DOWN PT, R10, R9, 0x4, 0x1f ;  /* 0x08801f00090a7f89 */ /* 0x003e2400000e0000 */
[----:B0-----:R-:W-:-:S05]  /*34d0*/  FMNMX R10, R10, R9, !PT ;  /* 0x000000090a0a7209 */ /* 0x001fca0007800000 */
[----:B------:R-:W0:Y:S02]  /*34e0*/  SHFL.DOWN PT, R11, R10, 0x2, 0x1f ;  /* 0x08401f000a0b7f89 */ /* 0x000e2400000e0000 */
[----:B0-----:R-:W-:-:S05]  /*34f0*/  FMNMX R11, R10, R11, !PT ;  /* 0x0000000b0a0b7209 */ /* 0x001fca0007800000 */
[----:B------:R0:W1:Y:S02]  /*3500*/  SHFL.DOWN PT, R14, R11, 0x1, 0x1f ;  /* 0x08201f000b0e7f89 */ /* 0x00006400000e0000 */
.L_x_128:
[----:B------:R-:W2:Y:S01]  /*3510*/  @!P3 S2R R10, SR_CgaCtaId ;  /* 0x00000000000ab919 */ /* 0x000ea20000008800 */
[----:B------:R-:W-:Y:S02]  /*3520*/  @!P3 MOV R9, 0x400 ;  /* 0x000004000009b802 */ /* 0x000fe40000000f00 */
[----:B-1----:R-:W-:Y:S02]  /*3530*/  FMNMX R14, R11, R14, !PT ;  /* 0x0000000e0b0e7209 */ /* 0x002fe40007800000 */
[----:B--2---:R-:W-:-:S05]  /*3540*/  @!P3 LEA R9, R10, R9, 0x18 ;  /* 0x000000090a09b211 */ /* 0x004fca00078ec0ff */
[----:B------:R1:W-:Y:S02]  /*3550*/  @!P3 STS [R9], R14 ;  /* 0x0000000e0900b388 */ /* 0x0003e40000000800 */
.L_x_100:
[----:B------:R-:W-:Y:S05]  /*3560*/  WARPSYNC.ALL ;  /* 0x0000000000007948 */ /* 0x000fea0003800000 */
[----:B0-----:R-:W0:Y:S01]  /*3570*/  S2R R10, SR_CgaCtaId ;  /* 0x00000000000a7919 */ /* 0x001e220000008800 */
[----:B------:R-:W-:Y:S01]  /*3580*/  MOV R11, 0x400 ;  /* 0x00000400000b7802 */ /* 0x000fe20000000f00 */
[----:B------:R-:W-:Y:S01]  /*3590*/  BSSY.RECONVERGENT B0, `(.L_x_102) ;  /* 0x000001b000007945 */ /* 0x000fe20003800200 */
[----:B-1----:R-:W-:Y:S01]  /*35a0*/  IMAD.MOV.U32 R14, RZ, RZ, RZ ;  /* 0x000000ffff0e7224 */ /* 0x002fe200078e00ff */
[----:B------:R-:W-:Y:S01]  /*35b0*/  BAR.SYNC.DEFER_BLOCKING 0x0 ;  /* 0x0000000000007b1d */ /* 0x000fe20000010000 */
[----:B0-----:R-:W-:-:S05]  /*35c0*/  LEA R9, R10, R11, 0x18 ;  /* 0x0000000b0a097211 */ /* 0x001fca00078ec0ff */
[----:B------:R-:W0:Y:S02]  /*35d0*/  LDS R19, [R9] ;  /* 0x0000000009137984 */ /* 0x000e240000000800 */
[----:B0-----:R-:W-:Y:S01]  /*35e0*/  FMNMX R19, R19, R8, !PT ;  /* 0x0000000813137209 */ /* 0x001fe20007800000 */
[----:B------:R-:W-:Y:S06]  /*35f0*/  @P0 BRA `(.L_x_103) ;  /* 0x0000000000500947 */ /* 0x000fec0003800000 */
[----:B------:R-:W-:Y:S02]  /*3600*/  HFMA2 R16, -RZ, RZ, 3.7421875, 0 ;  /* 0x437c0000ff107431 */ /* 0x000fe400000001ff */
[----:B------:R-:W-:Y:S02]  /*3610*/  IMAD.MOV.U32 R14, RZ, RZ, RZ ;  /* 0x000000ffff0e7224 */ /* 0x000fe400078e00ff */
[----:B------:R-:W-:Y:S02]  /*3620*/  IMAD.MOV.U32 R21, RZ, RZ, R0 ;  /* 0x000000ffff157224 */ /* 0x000fe400078e0000 */
[----:B------:R-:W-:-:S07]  /*3630*/  IMAD.MOV.U32 R18, RZ, RZ, 0x3bbb989d ;  /* 0x3bbb989dff127424 */ /* 0x000fce00078e00ff */
.L_x_104:
[C---:B0-----:R-:W-:Y:S02]  /*3640*/  IMAD R20, R21.reuse, 0x4, R12 ;  /* 0x0000000415147824 */ /* 0x041fe400078e020c */
[----:B------:R-:W-:-:S03]  /*3650*/  VIADD R21, R21, 0x100 ;  /* 0x0000010015157836 */ /* 0x000fc60000000000 */
[----:B------:R-:W0:Y:S02]  /*3660*/  LDS R22, [R20] ;  /* 0x0000000014167984 */ /* 0x000e240000000800 */
[----:B------:R-:W-:Y:S01]  /*3670*/  ISETP.GE.AND P0, PT, R21, R17, PT ;  /* 0x000000111500720c */ /* 0x000fe20003f06270 */
[----:B0-----:R-:W-:-:S04]  /*3680*/  FADD R23, -R19, R22 ;  /* 0x0000001613177221 */ /* 0x001fc80000000100 */
[----:B------:R-:W-:-:S04]  /*3690*/  FFMA.SAT R25, R23, R18, 0.5 ;  /* 0x3f00000017197423 */ /* 0x000fc80000002012 */
[----:B------:R-:W-:-:S04]  /*36a0*/  FFMA.RM R25, R25, R16, 12582913 ;  /* 0x4b40000119197423 */ /* 0x000fc80000004010 */
[C---:B------:R-:W-:Y:S01]  /*36b0*/  FADD R22, R25.reuse, -12583039 ;  /* 0xcb40007f19167421 */ /* 0x040fe20000000000 */
[----:B------:R-:W-:-:S03]  /*36c0*/  IMAD.SHL.U32 R25, R25, 0x800000, RZ ;  /* 0x0080000019197824 */ /* 0x000fc600078e00ff */
[----:B------:R-:W-:-:S04]  /*36d0*/  FFMA R22, R23, 1.4426950216293334961, -R22 ;  /* 0x3fb8aa3b17167823 */ /* 0x000fc80000000816 */
[----:B------:R-:W-:-:S06]  /*36e0*/  FFMA R22, R23, 1.925963033500011079e-08, R22 ;  /* 0x32a5706017167823 */ /* 0x000fcc0000000016 */
[----:B------:R-:W0:Y:S02]  /*36f0*/  MUFU.EX2 R22, R22 ;  /* 0x0000001600167308 */ /* 0x000e240000000800 */
[----:B0-----:R-:W-:-:S04]  /*3700*/  FMUL R25, R25, R22 ;  /* 0x0000001619197220 */ /* 0x001fc80000400000 */
[----:B------:R-:W-:Y:S01]  /*3710*/  FADD R14, R25, R14 ;  /* 0x0000000e190e7221 */ /* 0x000fe20000000000 */
[----:B------:R0:W-:Y:S01]  /*3720*/  STS [R20], R25 ;  /* 0x0000001914007388 */ /* 0x0001e20000000800 */
[----:B------:R-:W-:Y:S05]  /*3730*/  @!P0 BRA `(.L_x_104) ;  /* 0xfffffffc00c08947 */ /* 0x000fea000383ffff */
.L_x_103:
[----:B------:R-:W-:Y:S05]  /*3740*/  BSYNC.RECONVERGENT B0 ;  /* 0x0000000000007941 */ /* 0x000fea0003800200 */
.L_x_102:
[----:B------:R-:W1:Y:S01]  /*3750*/  SHFL.DOWN PT, R21, R14, 0x10, 0x1f ;  /* 0x0a001f000e157f89 */ /* 0x000e6200000e0000 */
[----:B------:R-:W-:Y:S01]  /*3760*/  @!P3 VIADD R27, R11, 0x20 ;  /* 0x000000200b1bb836 */ /* 0x000fe20000000000 */
[----:B0-----:R-:W-:Y:S02]  /*3770*/  @!P3 SHF.R.U32.HI R20, RZ, 0x3, R0 ;  /* 0x00000003ff14b819 */ /* 0x001fe40000011600 */
[----:B------:R-:W-:Y:S02]  /*3780*/  ISETP.GT.U32.AND P0, PT, R0, 0x1f, PT ;  /* 0x0000001f0000780c */ /* 0x000fe40003f04070 */
[----:B------:R-:W-:Y:S02]  /*3790*/  @!P3 LOP3.LUT R20, R20, 0x7c, RZ, 0xc0, !PT ;  /* 0x0000007c1414b812 */ /* 0x000fe400078ec0ff */
[----:B------:R-:W-:-:S04]  /*37a0*/  @!P3 LEA R27, R10, R27, 0x18 ;  /* 0x0000001b0a1bb211 */ /* 0x000fc800078ec0ff */
[----:B------:R-:W-:Y:S01]  /*37b0*/  @!P3 IADD3 R27, PT, PT, R20, R27, RZ ;  /* 0x0000001b141bb210 */ /* 0x000fe20007ffe0ff */
[----:B-1----:R-:W-:-:S05]  /*37c0*/  FADD R21, R21, R14 ;  /* 0x0000000e15157221 */ /* 0x002fca0000000000 */
[----:B------:R-:W0:Y:S02]  /*37d0*/  SHFL.DOWN PT, R16, R21, 0x8, 0x1f ;  /* 0x09001f0015107f89 */ /* 0x000e2400000e0000 */
[----:B0-----:R-:W-:-:S05]  /*37e0*/  FADD R16, R21, R16 ;  /* 0x0000001015107221 */ /* 0x001fca0000000000 */
[----:B------:R-:W0:Y:S02]  /*37f0*/  SHFL.DOWN PT, R23, R16, 0x4, 0x1f ;  /* 0x08801f0010177f89 */ /* 0x000e2400000e0000 */
[----:B0-----:R-:W-:-:S05]  /*3800*/  FADD R23, R16, R23 ;  /* 0x0000001710177221 */ /* 0x001fca0000000000 */
[----:B------:R-:W0:Y:S02]  /*3810*/  SHFL.DOWN PT, R18, R23, 0x2, 0x1f ;  /* 0x08401f0017127f89 */ /* 0x000e2400000e0000 */
[----:B0-----:R-:W-:-:S05]  /*3820*/  FADD R18, R23, R18 ;  /* 0x0000001217127221 */ /* 0x001fca0000000000 */
[----:B------:R-:W0:Y:S02]  /*3830*/  SHFL.DOWN PT, R25, R18, 0x1, 0x1f ;  /* 0x08201f0012197f89 */ /* 0x000e2400000e0000 */
[----:B0-----:R-:W-:-:S05]  /*3840*/  FADD R14, R18, R25 ;  /* 0x00000019120e7221 */ /* 0x001fca0000000000 */
[----:B------:R0:W-:Y:S01]  /*3850*/  @!P3 STS [R27], R14 ;  /* 0x0000000e1b00b388 */ /* 0x0001e20000000800 */
[----:B------:R-:W-:Y:S06]  /*3860*/  BAR.SYNC.DEFER_BLOCKING 0x0 ;  /* 0x0000000000007b1d */ /* 0x000fec0000010000 */
[----:B------:R-:W-:Y:S05]  /*3870*/  @P0 BRA `(.L_x_105) ;  /* 0x0000000000400947 */ /* 0x000fea0003800000 */
[----:B------:R-:W-:Y:S01]  /*3880*/  ISETP.GT.U32.AND P0, PT, R4, 0x7, PT ;  /* 0x000000070400780c */ /* 0x000fe20003f04070 */
[----:B------:R-:W-:-:S12]  /*3890*/  UMOV UR5, 0xffffffff ;  /* 0xffffffff00057882 */ /* 0x000fd80000000000 */
[----:B------:R-:W-:-:S05]  /*38a0*/  @!P0 VIADD R11, R11, 0x20 ;  /* 0x000000200b0b8836 */ /* 0x000fca0000000000 */
[----:B------:R-:W-:Y:S01]  /*38b0*/  @!P0 LEA R11, R10, R11, 0x18 ;  /* 0x0000000b0a0b8211 */ /* 0x000fe200078ec0ff */
[----:B------:R-:W-:-:S04]  /*38c0*/  IMAD.MOV.U32 R10, RZ, RZ, RZ ;  /* 0x000000ffff0a7224 */ /* 0x000fc800078e00ff */
[----:B------:R-:W-:-:S05]  /*38d0*/  @!P0 IMAD R11, R4, 0x4, R11 ;  /* 0x00000004040b8824 */ /* 0x000fca00078e020b */
[----:B------:R1:W2:Y:S01]  /*38e0*/  @!P0 LDS R10, [R11] ;  /* 0x000000000b0a8984 */ /* 0x0002a20000000800 */
[----:B------:R-:W-:Y:S01]  /*38f0*/  ISETP.NE.AND P0, PT, R4, RZ, PT ;  /* 0x000000ff0400720c */ /* 0x000fe20003f05270 */
[----:B------:R-:W-:-:S12]  /*3900*/  BRA.DIV UR5, `(.L_x_106) ;  /* 0x0000000e05f07947 */ /* 0x000fd8000b800000 */
[----:B-12---:R-:W1:Y:S02]  /*3910*/  SHFL.DOWN PT, R11, R10, 0x4, 0x1f ;  /* 0x08801f000a0b7f89 */ /* 0x006e6400000e0000 */
[----:B-1----:R-:W-:-:S05]  /*3920*/  FADD R11, R11, R10 ;  /* 0x0000000a0b0b7221 */ /* 0x002fca0000000000 */
[----:B0-----:R-:W0:Y:S02]  /*3930*/  SHFL.DOWN PT, R14, R11, 0x2, 0x1f ;  /* 0x08401f000b0e7f89 */ /* 0x001e2400000e0000 */
[----:B0-----:R-:W-:-:S05]  /*3940*/  FADD R14, R11, R14 ;  /* 0x0000000e0b0e7221 */ /* 0x001fca0000000000 */
[----:B------:R0:W1:Y:S02]  /*3950*/  SHFL.DOWN PT, R21, R14, 0x1, 0x1f ;  /* 0x08201f000e157f89 */ /* 0x00006400000e0000 */
.L_x_132:
[----:B01----:R-:W-:-:S05]  /*3960*/  FADD R14, R14, R21 ;  /* 0x000000150e0e7221 */ /* 0x003fca0000000000 */
[----:B------:R1:W-:Y:S02]  /*3970*/  @!P0 STS [R9+0x20], R14 ;  /* 0x0000200e09008388 */ /* 0x0003e40000000800 */
.L_x_105:
[----:B------:R-:W2:Y:S02]  /*3980*/  LDCU UR5, c[0x0][0x3a8] ;  /* 0x00007500ff0577ac */ /* 0x000ea40008000800 */
[----:B--2---:R-:W-:Y:S01]  /*3990*/  IMAD.U32 R11, RZ, RZ, UR5 ;  /* 0x00000005ff0b7e24 */ /* 0x004fe2000f8e00ff */
[----:B------:R-:W-:Y:S05]  /*39a0*/  WARPSYNC.ALL ;  /* 0x0000000000007948 */ /* 0x000fea0003800000 */
[----:B------:R-:W-:Y:S01]  /*39b0*/  ISETP.GE.AND P0, PT, R0, R11, PT ;  /* 0x0000000b0000720c */ /* 0x000fe20003f06270 */
[----:B------:R-:W-:Y:S01]  /*39c0*/  BAR.SYNC.DEFER_BLOCKING 0x0 ;  /* 0x0000000000007b1d */ /* 0x000fe20000010000 */
[----:B------:R-:W-:-:S02]  /*39d0*/  HFMA2 R21, -RZ, RZ, 0.96630859375, -0.0022525787353515625 ;  /* 0x3bbb989dff157431 */ /* 0x000fc400000001ff */
[----:B------:R-:W-:Y:S01]  /*39e0*/  FADD R8, -R19, R8 ;  /* 0x0000000813087221 */ /* 0x000fe20000000100 */
[----:B------:R-:W-:Y:S02]  /*39f0*/  IMAD.MOV.U32 R23, RZ, RZ, 0x437c0000 ;  /* 0x437c0000ff177424 */ /* 0x000fe400078e00ff */
[----:B------:R-:W-:Y:S01]  /*3a00*/  BSSY.RECONVERGENT B0, `(.L_x_107) ;  /* 0x0000072000007945 */ /* 0x000fe20003800200 */
[----:B------:R-:W-:-:S04]  /*3a10*/  FFMA.SAT R10, R8, R21, 0.5 ;  /* 0x3f000000080a7423 */ /* 0x000fc80000002015 */
[----:B------:R-:W-:-:S04]  /*3a20*/  FFMA.RM R10, R10, R23, 12582913 ;  /* 0x4b4000010a0a7423 */ /* 0x000fc80000004017 */
[C---:B------:R-:W-:Y:S01]  /*3a30*/  FADD R21, R10.reuse, -12583039 ;  /* 0xcb40007f0a157421 */ /* 0x040fe20000000000 */
[----:B01----:R-:W-:-:S03]  /*3a40*/  IMAD.SHL.U32 R14, R10, 0x800000, RZ ;  /* 0x008000000a0e7824 */ /* 0x003fc600078e00ff */
[C---:B------:R-:W-:Y:S01]  /*3a50*/  FFMA R21, R8.reuse, 1.4426950216293334961, -R21 ;  /* 0x3fb8aa3b08157823 */ /* 0x040fe20000000815 */
[----:B------:R-:W0:Y:S03]  /*3a60*/  LDS R9, [R9+0x20] ;  /* 0x0000200009097984 */ /* 0x000e260000000800 */
[----:B------:R-:W-:-:S06]  /*3a70*/  FFMA R21, R8, 1.925963033500011079e-08, R21 ;  /* 0x32a5706008157823 */ /* 0x000fcc0000000015 */
[----:B------:R-:W1:Y:S02]  /*3a80*/  MUFU.EX2 R21, R21 ;  /* 0x0000001500157308 */ /* 0x000e640000000800 */
[----:B-1----:R-:W-:-:S04]  /*3a90*/  FMUL R14, R14, R21 ;  /* 0x000000150e0e7220 */ /* 0x002fc80000400000 */
[----:B0-----:R-:W-:-:S05]  /*3aa0*/  FFMA R8, R14, UR4, R9 ;  /* 0x000000040e087c23 */ /* 0x001fca0008000009 */
[----:B------:R-:W-:Y:S01]  /*3ab0*/  R2UR UR4, R8 ;  /* 0x00000000080472ca */ /* 0x000fe200000e0000 */
[----:B------:R-:W-:-:S14]  /*3ac0*/  @P0 BRA `(.L_x_108) ;  /* 0x0000000400940947 */ /* 0x000fdc0003800000 */
[----:B------:R-:W-:Y:S01]  /*3ad0*/  IMAD R9, R6, -0x40, R13 ;  /* 0xffffffc006097824 */ /* 0x000fe200078e020d */
[----:B------:R-:W-:Y:S01]  /*3ae0*/  LOP3.LUT R16, R13, 0x7, RZ, 0xc0, !PT ;  /* 0x000000070d107812 */ /* 0x000fe200078ec0ff */
[----:B------:R-:W-:Y:S02]  /*3af0*/  IMAD.MOV.U32 R18, RZ, RZ, R0 ;  /* 0x000000ffff127224 */ /* 0x000fe400078e0000 */
[----:B------:R-:W-:Y:S01]  /*3b00*/  VIADD R8, R9, 0xffffffff ;  /* 0xffffffff09087836 */ /* 0x000fe20000000000 */
[----:B------:R-:W-:-:S04]  /*3b10*/  IADD3 R20, PT, PT, -R16, R9, RZ ;  /* 0x0000000910147210 */ /* 0x000fc80007ffe1ff */
[----:B------:R-:W-:-:S13]  /*3b20*/  ISETP.GE.U32.AND P0, PT, R8, 0x7, PT ;  /* 0x000000070800780c */ /* 0x000fda0003f06070 */
.L_x_114:
[----:B------:R-:W-:Y:S01]  /*3b30*/  ISETP.GE.AND P1, PT, R17, 0x1, PT ;  /* 0x000000011100780c */ /* 0x000fe20003f26270 */
[----:B------:R-:W-:-:S12]  /*3b40*/  FMUL R15, R14, R15 ;  /* 0x0000000f0e0f7220 */ /* 0x000fd80000400000 */
[----:B------:R-:W-:Y:S05]  /*3b50*/  @!P1 BRA `(.L_x_109) ;  /* 0x00000004005c9947 */ /* 0x000fea0003800000 */
[----:B------:R-:W-:Y:S01]  /*3b60*/  IMAD.MOV.U32 R9, RZ, RZ, RZ ;  /* 0x000000ffff097224 */ /* 0x000fe200078e00ff */
[----:B------:R-:W-:Y:S06]  /*3b70*/  @!P0 BRA `(.L_x_110) ;  /* 0x0000000000888947 */ /* 0x000fec0003800000 */
[----:B------:R-:W-:-:S07]  /*3b80*/  IMAD.MOV.U32 R21, RZ, RZ, RZ ;  /* 0x000000ffff157224 */ /* 0x000fce00078e00ff */
.L_x_111:
[----:B------:R-:W0:Y:S01]  /*3b90*/  LDC R22, c[0x0][0x3a8] ;  /* 0x0000ea00ff167b82 */ /* 0x000e220000000800 */
[C---:B------:R-:W-:Y:S02]  /*3ba0*/  IMAD R23, R21.reuse, 0x4, R12 ;  /* 0x0000000415177824 */ /* 0x040fe400078e020c */
[C---:B0-----:R-:W-:Y:S02]  /*3bb0*/  IMAD R8, R21.reuse, R22, R18 ;  /* 0x0000001615087224 */ /* 0x041fe400078e0212 */
[----:B------:R-:W-:Y:S02]  /*3bc0*/  VIADD R21, R21, 0x8 ;  /* 0x0000000815157836 */ /* 0x000fe40000000000 */
[----:B------:R-:W-:Y:S02]  /*3bd0*/  IMAD R25, R8, 0x4, R5 ;  /* 0x0000000408197824 */ /* 0x000fe400078e0205 */
[----:B------:R-:W-:Y:S01]  /*3be0*/  LDS.128 R8, [R23] ;  /* 0x0000000017087984 */ /* 0x000fe20000000c00 */
[----:B------:R-:W-:-:S02]  /*3bf0*/  ISETP.NE.AND P1, PT, R21, R20, PT ;  /* 0x000000141500720c */ /* 0x000fc40003f25270 */
[C---:B------:R-:W-:Y:S01]  /*3c00*/  LEA R27, R22.reuse, R25, 0x2 ;  /* 0x00000019161b7211 */ /* 0x040fe200078e10ff */
[----:B------:R-:W0:Y:S04]  /*3c10*/  LDS R24, [R25] ;  /* 0x0000000019187984 */ /* 0x000e280000000800 */
[----:B------:R-:W-:Y:S02]  /*3c20*/  IMAD R29, R22, 0x4, R27 ;  /* 0x00000004161d7824 */ /* 0x000fe400078e021b */
[----:B------:R-:W1:Y:S01]  /*3c30*/  LDS R27, [R27] ;  /* 0x000000001b1b7984 */ /* 0x000e620000000800 */
[----:B0-----:R-:W-:Y:S01]  /*3c40*/  FFMA R8, R8, R24, R15 ;  /* 0x0000001808087223 */ /* 0x001fe2000000000f */
[C---:B------:R-:W-:Y:S02]  /*3c50*/  IMAD R24, R22.reuse, 0x4, R29 ;  /* 0x0000000416187824 */ /* 0x040fe400078e021d */
[----:B------:R-:W0:Y:S02]  /*3c60*/  LDS R29, [R29] ;  /* 0x000000001d1d7984 */ /* 0x000e240000000800 */
[----:B------:R-:W-:-:S02]  /*3c70*/  IMAD R26, R22, 0x4, R24 ;  /* 0x00000004161a7824 */ /* 0x000fc400078e0218 */
[----:B-1----:R-:W-:Y:S01]  /*3c80*/  FFMA R9, R9, R27, R8 ;  /* 0x0000001b09097223 */ /* 0x002fe20000000008 */
[----:B------:R-:W1:Y:S01]  /*3c90*/  LDS R15, [R24] ;  /* 0x00000000180f7984 */ /* 0x000e620000000800 */
[----:B------:R-:W-:-:S03]  /*3ca0*/  IMAD R25, R22, 0x4, R26 ;  /* 0x0000000416197824 */ /* 0x000fc600078e021a */
[----:B------:R-:W-:Y:S02]  /*3cb0*/  LDS R26, [R26] ;  /* 0x000000001a1a7984 */ /* 0x000fe40000000800 */
[C---:B------:R-:W-:Y:S02]  /*3cc0*/  LEA R27, R22.reuse, R25, 0x2 ;  /* 0x00000019161b7211 */ /* 0x040fe400078e10ff */
[----:B------:R-:W-:Y:S03]  /*3cd0*/  LDS R25, [R25] ;  /* 0x0000000019197984 */ /* 0x000fe60000000800 */
[----:B------:R-:W-:Y:S02]  /*3ce0*/  IMAD R22, R22, 0x4, R27 ;  /* 0x0000000416167824 */ /* 0x000fe400078e021b */
[----:B------:R-:W-:Y:S04]  /*3cf0*/  LDS R27, [R27] ;  /* 0x000000001b1b7984 */ /* 0x000fe80000000800 */
[----:B------:R-:W-:Y:S01]  /*3d00*/  LDS R22, [R22] ;  /* 0x0000000016167984 */ /* 0x000fe20000000800 */
[----:B0-----:R-:W-:-:S04]  /*3d10*/  FFMA R10, R10, R29, R9 ;  /* 0x0000001d0a0a7223 */ /* 0x001fc80000000009 */
[----:B-1----:R-:W-:Y:S02]  /*3d20*/  FFMA R15, R11, R15, R10 ;  /* 0x0000000f0b0f7223 */ /* 0x002fe4000000000a */
[----:B------:R-:W0:Y:S02]  /*3d30*/  LDS.128 R8, [R23+0x10] ;  /* 0x0000100017087984 */ /* 0x000e240000000c00 */
[----:B0-----:R-:W-:-:S04]  /*3d40*/  FFMA R8, R8, R26, R15 ;  /* 0x0000001a08087223 */ /* 0x001fc8000000000f */
[----:B------:R-:W-:-:S04]  /*3d50*/  FFMA R9, R9, R25, R8 ;  /* 0x0000001909097223 */ /* 0x000fc80000000008 */
[----:B------:R-:W-:-:S04]  /*3d60*/  FFMA R10, R10, R27, R9 ;  /* 0x0000001b0a0a7223 */ /* 0x000fc80000000009 */
[----:B------:R-:W-:Y:S01]  /*3d70*/  FFMA R15, R11, R22, R10 ;  /* 0x000000160b0f7223 */ /* 0x000fe2000000000a */
[----:B------:R-:W-:Y:S06]  /*3d80*/  @P1 BRA `(.L_x_111) ;  /* 0xfffffffc00801947 */ /* 0x000fec000383ffff */
[----:B------:R-:W-:-:S07]  /*3d90*/  IMAD.MOV.U32 R9, RZ, RZ, R20 ;  /* 0x000000ffff097224 */ /* 0x000fce00078e0014 */
.L_x_110:
[----:B------:R-:W-:-:S13]  /*3da0*/  ISETP.NE.AND P1, PT, R16, RZ, PT ;  /* 0x000000ff1000720c */ /* 0x000fda0003f25270 */
[----:B------:R-:W-:Y:S05]  /*3db0*/  @!P1 BRA `(.L_x_109) ;  /* 0x0000000000c49947 */ /* 0x000fea0003800000 */
[----:B------:R-:W-:-:S05]  /*3dc0*/  VIADD R8, R16, 0xffffffff ;  /* 0xffffffff10087836 */ /* 0x000fca0000000000 */
[----:B------:R-:W-:-:S13]  /*3dd0*/  ISETP.GE.U32.AND P1, PT, R8, 0x3, PT ;  /* 0x000000030800780c */ /* 0x000fda0003f26070 */
[----:B------:R-:W-:Y:S05]  /*3de0*/  @!P1 BRA `(.L_x_112) ;  /* 0x0000000000509947 */ /* 0x000fea0003800000 */
[----:B------:R-:W0:Y:S01]  /*3df0*/  LDC R24, c[0x0][0x3a8] ;  /* 0x0000ea00ff187b82 */ /* 0x000e220000000800 */
[----:B------:R-:W-:-:S05]  /*3e00*/  LEA R11, R9, R12, 0x2 ;  /* 0x0000000c090b7211 */ /* 0x000fca00078e10ff */
[----:B------:R-:W-:Y:S04]  /*3e10*/  LDS R10, [R11] ;  /* 0x000000000b0a7984 */ /* 0x000fe80000000800 */
[----:B------:R-:W-:Y:S04]  /*3e20*/  LDS R25, [R11+0x8] ;  /* 0x000008000b197984 */ /* 0x000fe80000000800 */
[----:B------:R-:W-:Y:S01]  /*3e30*/  LDS R27, [R11+0xc] ;  /* 0x00000c000b1b7984 */ /* 0x000fe20000000800 */
[C---:B0-----:R-:W-:Y:S01]  /*3e40*/  IMAD R8, R9.reuse, R24, R18 ;  /* 0x0000001809087224 */ /* 0x041fe200078e0212 */
[----:B------:R-:W-:-:S03]  /*3e50*/  IADD3 R9, PT, PT, R9, 0x4, RZ ;  /* 0x0000000409097810 */ /* 0x000fc60007ffe0ff */
[----:B------:R-:W-:Y:S02]  /*3e60*/  IMAD R21, R8, 0x4, R5 ;  /* 0x0000000408157824 */ /* 0x000fe400078e0205 */
[----:B------:R-:W-:Y:S02]  /*3e70*/  LDS R8, [R11+0x4] ;  /* 0x000004000b087984 */ /* 0x000fe40000000800 */
[C---:B------:R-:W-:Y:S02]  /*3e80*/  IMAD R23, R24.reuse, 0x4, R21 ;  /* 0x0000000418177824 */ /* 0x040fe400078e0215 */
[----:B------:R-:W0:Y:S02]  /*3e90*/  LDS R21, [R21] ;  /* 0x0000000015157984 */ /* 0x000e240000000800 */
[C---:B------:R-:W-:Y:S02]  /*3ea0*/  IMAD R22, R24.reuse, 0x4, R23 ;  /* 0x0000000418167824 */ /* 0x040fe400078e0217 */
[----:B------:R-:W1:Y:S02]  /*3eb0*/  LDS R23, [R23] ;  /* 0x0000000017177984 */ /* 0x000e640000000800 */
[----:B------:R-:W-:-:S02]  /*3ec0*/  IMAD R24, R24, 0x4, R22 ;  /* 0x0000000418187824 */ /* 0x000fc400078e0216 */
[----:B------:R-:W2:Y:S04]  /*3ed0*/  LDS R22, [R22] ;  /* 0x0000000016167984 */ /* 0x000ea80000000800 */
[----:B------:R-:W3:Y:S01]  /*3ee0*/  LDS R24, [R24] ;  /* 0x0000000018187984 */ /* 0x000ee20000000800 */
[----:B0-----:R-:W-:-:S04]  /*3ef0*/  FFMA R15, R10, R21, R15 ;  /* 0x000000150a0f7223 */ /* 0x001fc8000000000f */
[----:B-1----:R-:W-:-:S04]  /*3f00*/  FFMA R8, R8, R23, R15 ;  /* 0x0000001708087223 */ /* 0x002fc8000000000f */
[----:B--2---:R-:W-:-:S04]  /*3f10*/  FFMA R8, R25, R22, R8 ;  /* 0x0000001619087223 */ /* 0x004fc80000000008 */
[----:B---3--:R-:W-:-:S07]  /*3f20*/  FFMA R15, R27, R24, R8 ;  /* 0x000000181b0f7223 */ /* 0x008fce0000000008 */
.L_x_112:
[----:B------:R-:W-:-:S04]  /*3f30*/  LOP3.LUT R8, R13, 0x3, RZ, 0xc0, !PT ;  /* 0x000000030d087812 */ /* 0x000fc800078ec0ff */
[----:B------:R-:W-:-:S13]  /*3f40*/  ISETP.NE.AND P1, PT, R8, RZ, PT ;  /* 0x000000ff0800720c */ /* 0x000fda0003f25270 */
[----:B------:R-:W-:Y:S05]  /*3f50*/  @!P1 BRA `(.L_x_109) ;  /* 0x00000000005c9947 */ /* 0x000fea0003800000 */
[----:B------:R-:W-:Y:S02]  /*3f60*/  ISETP.NE.AND P1, PT, R8, 0x1, PT ;  /* 0x000000010800780c */ /* 0x000fe40003f25270 */
[----:B------:R-:W-:-:S11]  /*3f70*/  LOP3.LUT P3, RZ, R13, 0x1, RZ, 0xc0, !PT ;  /* 0x000000010dff7812 */ /* 0x000fd6000786c0ff */
[----:B------:R-:W-:Y:S05]  /*3f80*/  @!P1 BRA `(.L_x_113) ;  /* 0x0000000000309947 */ /* 0x000fea0003800000 */
[----:B------:R-:W0:Y:S01]  /*3f90*/  LDC R11, c[0x0][0x3a8] ;  /* 0x0000ea00ff0b7b82 */ /* 0x000e220000000800 */
[C---:B------:R-:W-:Y:S02]  /*3fa0*/  IMAD R8, R9.reuse, 0x4, R12 ;  /* 0x0000000409087824 */ /* 0x040fe400078e020c */
[C---:B0-----:R-:W-:Y:S02]  /*3fb0*/  IMAD R10, R9.reuse, R11, R18 ;  /* 0x0000000b090a7224 */ /* 0x041fe400078e0212 */
[----:B------:R-:W-:Y:S02]  /*3fc0*/  VIADD R9, R9, 0x2 ;  /* 0x0000000209097836 */ /* 0x000fe40000000000 */
[----:B------:R-:W-:Y:S02]  /*3fd0*/  IMAD R22, R10, 0x4, R5 ;  /* 0x000000040a167824 */ /* 0x000fe400078e0205 */
[----:B------:R-:W-:Y:S02]  /*3fe0*/  LDS R10, [R8] ;  /* 0x00000000080a7984 */ /* 0x000fe40000000800 */
[----:B------:R-:W-:-:S02]  /*3ff0*/  IMAD R21, R11, 0x4, R22 ;  /* 0x000000040b157824 */ /* 0x000fc400078e0216 */
[----:B------:R-:W0:Y:S04]  /*4000*/  LDS R22, [R22] ;  /* 0x0000000016167984 */ /* 0x000e280000000800 */
[----:B------:R-:W-:Y:S04]  /*4010*/  LDS R11, [R8+0x4] ;  /* 0x00000400080b7984 */ /* 0x000fe80000000800 */
[----:B------:R-:W1:Y:S01]  /*4020*/  LDS R21, [R21] ;  /* 0x0000000015157984 */ /* 0x000e620000000800 */
[----:B0-----:R-:W-:-:S04]  /*4030*/  FFMA R10, R10, R22, R15 ;  /* 0x000000160a0a7223 */ /* 0x001fc8000000000f */
[----:B-1----:R-:W-:-:S07]  /*4040*/  FFMA R15, R11, R21, R10 ;  /* 0x000000150b0f7223 */ /* 0x002fce000000000a */
.L_x_113:
[----:B------:R-:W-:Y:S05]  /*4050*/  @!P3 BRA `(.L_x_109) ;  /* 0x00000000001cb947 */ /* 0x000fea0003800000 */
[----:B------:R-:W0:Y:S01]  /*4060*/  LDCU UR5, c[0x0][0x3a8] ;  /* 0x00007500ff0577ac */ /* 0x000e220008000800 */
[----:B------:R-:W-:-:S06]  /*4070*/  LEA R8, R9, R12, 0x2 ;  /* 0x0000000c09087211 */ /* 0x000fcc00078e10ff */
[----:B------:R-:W-:Y:S01]  /*4080*/  LDS R8, [R8] ;  /* 0x0000000008087984 */ /* 0x000fe20000000800 */
[----:B0-----:R-:W-:-:S04]  /*4090*/  IMAD R10, R9, UR5, R18 ;  /* 0x00000005090a7c24 */ /* 0x001fc8000f8e0212 */
[----:B------:R-:W-:-:S06]  /*40a0*/  IMAD R10, R10, 0x4, R5 ;  /* 0x000000040a0a7824 */ /* 0x000fcc00078e0205 */
[----:B------:R-:W0:Y:S02]  /*40b0*/  LDS R10, [R10] ;  /* 0x000000000a0a7984 */ /* 0x000e240000000800 */
[----:B0-----:R-:W-:-:S07]  /*40c0*/  FFMA R15, R8, R10, R15 ;  /* 0x0000000a080f7223 */ /* 0x001fce000000000f */
.L_x_109:
[----:B------:R-:W0:Y:S01]  /*40d0*/  LDCU UR5, c[0x0][0x3a8] ;  /* 0x00007500ff0577ac */ /* 0x000e220008000800 */
[----:B------:R-:W-:Y:S02]  /*40e0*/  VIADD R18, R18, 0x100 ;  /* 0x0000010012127836 */ /* 0x000fe40000000000 */
[----:B0-----:R-:W-:-:S05]  /*40f0*/  IMAD.U32 R11, RZ, RZ, UR5 ;  /* 0x00000005ff0b7e24 */ /* 0x001fca000f8e00ff */
[----:B------:R-:W-:-:S13]  /*4100*/  ISETP.GE.AND P1, PT, R18, R11, PT ;  /* 0x0000000b1200720c */ /* 0x000fda0003f26270 */
[----:B------:R-:W-:Y:S05]  /*4110*/  @!P1 BRA `(.L_x_114) ;  /* 0xfffffff800849947 */ /* 0x000fea000383ffff */
.L_x_108:
[----:B------:R-:W-:Y:S05]  /*4120*/  BSYNC.RECONVERGENT B0 ;  /* 0x0000000000007941 */ /* 0x000fea0003800200 */
.L_x_107:
[----:B------:R-:W0:Y:S01]  /*4130*/  LDCU UR5, c[0x0][0x3a4] ;  /* 0x00007480ff0577ac */ /* 0x000e220008000800 */
[----:B------:R-:W-:Y:S01]  /*4140*/  VIADD R6, R6, 0x1 ;  /* 0x0000000106067836 */ /* 0x000fe20000000000 */
[----:B------:R-:W-:Y:S01]  /*4150*/  MOV R8, R19 ;  /* 0x0000001300087202 */ /* 0x000fe20000000f00 */
[----:B0-----:R-:W-:-:S03]  /*4160*/  UISETP.GE.AND UP0, UPT, UR8, UR5, UPT ;  /* 0x000000050800728c */ /* 0x001fc6000bf06270 */
[----:B------:R-:W-:Y:S01]  /*4170*/  UMOV UR5, UR8 ;  /* 0x0000000800057c82 */ /* 0x000fe20008000000 */
[----:B------:R-:W-:Y:S06]  /*4180*/  BAR.SYNC.DEFER_BLOCKING 0x0 ;  /* 0x0000000000007b1d */ /* 0x000fec0000010000 */
[----:B------:R-:W-:Y:S05]  /*4190*/  BRA.U !UP0, `(.L_x_115) ;  /* 0xffffffc1082c7547 */ /* 0x000fea000b83ffff */
.L_x_65:
[----:B------:R-:W-:-:S13]  /*41a0*/  ISETP.GE.AND P0, PT, R0, R11, PT ;  /* 0x0000000b0000720c */ /* 0x000fda0003f06270 */
[----:B------:R-:W-:Y:S05]  /*41b0*/  @P0 EXIT ;  /* 0x000000000000094d */ /* 0x000fea0003800000 */
[----:B------:R-:W-:-:S04]  /*41c0*/  UIADD3 UR5, UPT, UPT, UR4, 0x1800000, URZ ;  /* 0x0180000004057890 */ /* 0x000fc8000fffe0ff */
[----:B------:R-:W-:-:S04]  /*41d0*/  ULOP3.LUT UR5, UR5, 0x7f800000, URZ, 0xc0, !UPT ;  /* 0x7f80000005057892 */ /* 0x000fc8000f8ec0ff */
[----:B------:R-:W-:-:S09]  /*41e0*/  UISETP.GT.U32.AND UP0, UPT, UR5, 0x1ffffff, UPT ;  /* 0x01ffffff0500788c */ /* 0x000fd2000bf04070 */
[----:B------:R-:W-:Y:S05]  /*41f0*/  BRA.U UP0, `(.L_x_116) ;  /* 0x0000000100147547 */ /* 0x000fea000b800000 */
[----:B------:R-:W-:Y:S01]  /*4200*/  IMAD.U32 R2, RZ, RZ, UR4 ;  /* 0x00000004ff027e24 */ /* 0x000fe2000f8e00ff */
[----:B------:R-:W-:-:S07]  /*4210*/  MOV R4, 0x4230 ;  /* 0x0000423000047802 */ /* 0x000fce0000000f00 */
[----:B------:R-:W-:Y:S05]  /*4220*/  CALL.REL.NOINC `($__internal_1_$__cuda_sm20_rcp_rn_f32_slowpath) ;  /* 0x0000000800007944 */ /* 0x000fea0003c00000 */
[----:B------:R-:W-:Y:S01]  /*4230*/  IMAD.MOV.U32 R2, RZ, RZ, R3 ;  /* 0x000000ffff027224 */ /* 0x000fe200078e0003 */
[----:B------:R-:W-:Y:S06]  /*4240*/  BRA `(.L_x_117) ;  /* 0x0000000000147947 */ /* 0x000fec0003800000 */
.L_x_116:
[----:B------:R-:W0:Y:S01]  /*4250*/  MUFU.RCP R2, UR4 ;  /* 0x0000000400027d08 */ /* 0x000e220008001000 */
[----:B------:R-:W-:-:S04]  /*4260*/  IMAD.U32 R3, RZ, RZ, UR4 ;  /* 0x00000004ff037e24 */ /* 0x000fc8000f8e00ff */
[----:B0-----:R-:W-:-:S04]  /*4270*/  FFMA R3, R2, R3, -1 ;  /* 0xbf80000002037423 */ /* 0x001fc80000000003 */
[----:B------:R-:W-:-:S04]  /*4280*/  FADD.FTZ R3, -R3, -RZ ;  /* 0x800000ff03037221 */ /* 0x000fc80000010100 */
[----:B------:R-:W-:-:S07]  /*4290*/  FFMA R2, R2, R3, R2 ;  /* 0x0000000302027223 */ /* 0x000fce0000000002 */
.L_x_117:
[----:B------:R-:W0:Y:S01]  /*42a0*/  LDCU UR5, c[0x0][0x3a8] ;  /* 0x00007500ff0577ac */ /* 0x000e220008000800 */
[----:B------:R-:W-:Y:S01]  /*42b0*/  LOP3.LUT R7, RZ, R0, RZ, 0x33, !PT ;  /* 0x00000000ff077212 */ /* 0x000fe200078e33ff */
[----:B------:R-:W-:Y:S01]  /*42c0*/  BSSY.RECONVERGENT B0, `(.L_x_118) ;  /* 0x0000023000007945 */ /* 0x000fe20003800200 */
[----:B------:R-:W-:-:S04]  /*42d0*/  FSETP.LT.AND P1, PT, RZ, UR4, PT ;  /* 0x00000004ff007c0b */ /* 0x000fc8000bf21000 */
[----:B------:R-:W-:-:S05]  /*42e0*/  FSEL R2, R2, RZ, P1 ;  /* 0x000000ff02027208 */ /* 0x000fca0000800000 */
[----:B------:R-:W-:Y:S01]  /*42f0*/  FMUL R15, R2, R15 ;  /* 0x0000000f020f7220 */ /* 0x000fe20000400000 */
[----:B0-----:R-:W-:-:S05]  /*4300*/  VIADD R7, R7, UR5 ;  /* 0x0000000507077c36 */ /* 0x001fca0008000000 */
[C---:B------:R-:W-:Y:S02]  /*4310*/  ISETP.GE.U32.AND P2, PT, R7.reuse, 0x700, PT ;  /* 0x000007000700780c */ /* 0x040fe40003f46070 */
[----:B------:R-:W-:-:S04]  /*4320*/  LEA.HI R8, R7, 0x1, RZ, 0x18 ;  /* 0x0000000107087811 */ /* 0x000fc800078fc0ff */
[----:B------:R-:W-:-:S04]  /*4330*/  LOP3.LUT R9, R8, 0x7, RZ, 0xc0, !PT ;  /* 0x0000000708097812 */ /* 0x000fc800078ec0ff */
[----:B------:R-:W-:-:S03]  /*4340*/  ISETP.NE.AND P0, PT, R9, RZ, PT ;  /* 0x000000ff0900720c */ /* 0x000fc60003f05270 */
[----:B------:R-:W-:Y:S10]  /*4350*/  @!P2 BRA `(.L_x_119) ;  /* 0x000000000064a947 */ /* 0x000ff40003800000 */
[----:B------:R-:W0:Y:S01]  /*4360*/  LDCU.64 UR4, c[0x0][0x398] ;  /* 0x00007300ff0477ac */ /* 0x000e220008000a00 */
[----:B------:R-:W-:Y:S02]  /*4370*/  IADD3 R6, P1, PT, R0, UR6, RZ ;  /* 0x0000000600067c10 */ /* 0x000fe4000ff3e0ff */
[----:B------:R-:W-:Y:S02]  /*4380*/  LOP3.LUT R2, R8, 0x1fffff8, RZ, 0xc0, !PT ;  /* 0x01fffff808027812 */ /* 0x000fe400078ec0ff */
[----:B------:R-:W-:-:S03]  /*4390*/  IADD3.X R3, PT, PT, RZ, UR11, RZ, P1, !PT ;  /* 0x0000000bff037c10 */ /* 0x000fc60008ffe4ff */
[----:B------:R-:W-:Y:S01]  /*43a0*/  IMAD.MOV R4, RZ, RZ, -R2 ;  /* 0x000000ffff047224 */ /* 0x000fe200078e0a02 */
[----:B0-----:R-:W-:-:S04]  /*43b0*/  LEA R5, P2, R6, UR4, 0x2 ;  /* 0x0000000406057c11 */ /* 0x001fc8000f8410ff */
[----:B------:R-:W-:Y:S02]  /*43c0*/  IADD3 R5, P1, PT, R5, 0x1000, RZ ;  /* 0x0000100005057810 */ /* 0x000fe40007f3e0ff */
[----:B------:R-:W-:-:S05]  /*43d0*/  LEA.HI.X R6, R6, UR5, R3, 0x2, P2 ;  /* 0x0000000506067c11 */ /* 0x000fca00090f1403 */
[----:B------:R-:W-:-:S07]  /*43e0*/  IMAD.X R6, RZ, RZ, R6, P1 ;  /* 0x000000ffff067224 */ /* 0x000fce00008e0606 */
.L_x_120:
[----:B0-----:R-:W-:Y:S01]  /*43f0*/  IMAD.MOV.U32 R2, RZ, RZ, R5 ;  /* 0x000000ffff027224 */ /* 0x001fe200078e0005 */
[----:B------:R-:W-:Y:S01]  /*4400*/  IADD3 R4, PT, PT, R4, 0x8, RZ ;  /* 0x0000000804047810 */ /* 0x000fe20007ffe0ff */
[----:B------:R-:W-:Y:S02]  /*4410*/  IMAD.MOV.U32 R3, RZ, RZ, R6 ;  /* 0x000000ffff037224 */ /* 0x000fe400078e0006 */
[----:B------:R-:W-:Y:S01]  /*4420*/  VIADD R0, R0, 0x800 ;  /* 0x0000080000007836 */ /* 0x000fe20000000000 */
[----:B------:R-:W-:Y:S02]  /*4430*/  ISETP.NE.AND P1, PT, R4, RZ, PT ;  /* 0x000000ff0400720c */ /* 0x000fe40003f25270 */
[----:B------:R0:W-:Y:S01]  /*4440*/  STG.E desc[UR12][R2.64+-0x1000], R15 ;  /* 0xfff0000f02007986 */ /* 0x0001e2000c10190c */
[----:B------:R-:W-:-:S03]  /*4450*/  IADD3 R5, P2, PT, R2, 0x2000, RZ ;  /* 0x0000200002057810 */ /* 0x000fc60007f5e0ff */
[----:B------:R0:W-:Y:S02]  /*4460*/  STG.E desc[UR12][R2.64+-0xc00], R15 ;  /* 0xfff4000f02007986 */ /* 0x0001e4000c10190c */
[----:B------:R-:W-:Y:S02]  /*4470*/  IMAD.X R6, RZ, RZ, R3, P2 ;  /* 0x000000ffff067224 */ /* 0x000fe400010e0603 */
[----:B------:R0:W-:Y:S04]  /*4480*/  STG.E desc[UR12][R2.64+-0x800], R15 ;  /* 0xfff8000f02007986 */ /* 0x0001e8000c10190c */
[----:B------:R0:W-:Y:S04]  /*4490*/  STG.E desc[UR12][R2.64+-0x400], R15 ;  /* 0xfffc000f02007986 */ /* 0x0001e8000c10190c */
[----:B------:R0:W-:Y:S04]  /*44a0*/  STG.E desc[UR12][R2.64], R15 ;  /* 0x0000000f02007986 */ /* 0x0001e8000c10190c */
[----:B------:R0:W-:Y:S04]  /*44b0*/  STG.E desc[UR12][R2.64+0x400], R15 ;  /* 0x0004000f02007986 */ /* 0x0001e8000c10190c */
[----:B------:R0:W-:Y:S04]  /*44c0*/  STG.E desc[UR12][R2.64+0x800], R15 ;  /* 0x0008000f02007986 */ /* 0x0001e8000c10190c */
[----:B------:R0:W-:Y:S01]  /*44d0*/  STG.E desc[UR12][R2.64+0xc00], R15 ;  /* 0x000c000f02007986 */ /* 0x0001e2000c10190c */
[----:B------:R-:W-:Y:S05]  /*44e0*/  @P1 BRA `(.L_x_120) ;  /* 0xfffffffc00c01947 */ /* 0x000fea000383ffff */
.L_x_119:
[----:B------:R-:W-:Y:S05]  /*44f0*/  BSYNC.RECONVERGENT B0 ;  /* 0x0000000000007941 */ /* 0x000fea0003800200 */
.L_x_118:
[----:B------:R-:W-:Y:S05]  /*4500*/  @!P0 EXIT ;  /* 0x000000000000894d */ /* 0x000fea0003800000 */
[----:B------:R-:W-:Y:S01]  /*4510*/  ISETP.GE.U32.AND P0, PT, R9, 0x4, PT ;  /* 0x000000040900780c */ /* 0x000fe20003f06070 */
[----:B------:R-:W-:Y:S01]  /*4520*/  BSSY.RECONVERGENT B0, `(.L_x_121) ;  /* 0x000000d000007945 */ /* 0x000fe20003800200 */
[----:B------:R-:W-:-:S11]  /*4530*/  LOP3.LUT P1, R8, R8, 0x3, RZ, 0xc0, !PT ;  /* 0x0000000308087812 */ /* 0x000fd6000782c0ff */
[----:B------:R-:W-:Y:S05]  /*4540*/  @!P0 BRA `(.L_x_122) ;  /* 0x0000000000288947 */ /* 0x000fea0003800000 */
[----:B------:R-:W1:Y:S01]  /*4550*/  LDCU.64 UR4, c[0x0][0x398] ;  /* 0x00007300ff0477ac */ /* 0x000e620008000a00 */
[C---:B0-----:R-:W-:Y:S01]  /*4560*/  IADD3 R3, P0, PT, R0.reuse, UR6, RZ ;  /* 0x0000000600037c10 */ /* 0x041fe2000ff1e0ff */
[----:B------:R-:W-:-:S04]  /*4570*/  VIADD R0, R0, 0x400 ;  /* 0x0000040000007836 */ /* 0x000fc80000000000 */
[----:B------:R-:W-:Y:S01]  /*4580*/  IMAD.X R4, RZ, RZ, UR11, P0 ;  /* 0x0000000bff047e24 */ /* 0x000fe200080e06ff */
[----:B-1----:R-:W-:-:S04]  /*4590*/  LEA R2, P0, R3, UR4, 0x2 ;  /* 0x0000000403027c11 */ /* 0x002fc8000f8010ff */
[----:B------:R-:W-:-:S05]  /*45a0*/  LEA.HI.X R3, R3, UR5, R4, 0x2, P0 ;  /* 0x0000000503037c11 */ /* 0x000fca00080f1404 */
[----:B------:R1:W-:Y:S04]  /*45b0*/  STG.E desc[UR12][R2.64], R15 ;  /* 0x0000000f02007986 */ /* 0x0003e8000c10190c */
[----:B------:R1:W-:Y:S04]  /*45c0*/  STG.E desc[UR12][R2.64+0x400], R15 ;  /* 0x0004000f02007986 */ /* 0x0003e8000c10190c */
[----:B------:R1:W-:Y:S04]  /*45d0*/  STG.E desc[UR12][R2.64+0x800], R15 ;  /* 0x0008000f02007986 */ /* 0x0003e8000c10190c */
[----:B------:R1:W-:Y:S02]  /*45e0*/  STG.E desc[UR12][R2.64+0xc00], R15 ;  /* 0x000c000f02007986 */ /* 0x0003e4000c10190c */
.L_x_122:
[----:B------:R-:W-:Y:S05]  /*45f0*/  BSYNC.RECONVERGENT B0 ;  /* 0x0000000000007941 */ /* 0x000fea0003800200 */
.L_x_121:
[----:B------:R-:W-:Y:S05]  /*4600*/  @!P1 EXIT ;  /* 0x000000000000994d */ /* 0x000fea0003800000 */
[----:B------:R-:W-:Y:S01]  /*4610*/  ISETP.NE.AND P1, PT, R8, 0x1, PT ;  /* 0x000000010800780c */ /* 0x000fe20003f25270 */
[----:B------:R-:W-:Y:S01]  /*4620*/  BSSY.RECONVERGENT B0, `(.L_x_123) ;  /* 0x000000b000007945 */ /* 0x000fe20003800200 */
[----:B------:R-:W-:-:S11]  /*4630*/  LOP3.LUT P0, RZ, R7, 0x100, RZ, 0xc0, !PT ;  /* 0x0000010007ff7812 */ /* 0x000fd6000780c0ff */
[----:B------:R-:W-:Y:S05]  /*4640*/  @!P1 BRA `(.L_x_124) ;  /* 0x0000000000209947 */ /* 0x000fea0003800000 */
[----:B------:R-:W2:Y:S01]  /*4650*/  LDCU.64 UR4, c[0x0][0x398] ;  /* 0x00007300ff0477ac */ /* 0x000ea20008000a00 */
[C---:B01----:R-:W-:Y:S01]  /*4660*/  IADD3 R3, P1, PT, R0.reuse, UR6, RZ ;  /* 0x0000000600037c10 */ /* 0x043fe2000ff3e0ff */
[----:B------:R-:W-:-:S03]  /*4670*/  VIADD R0, R0, 0x200 ;  /* 0x0000020000007836 */ /* 0x000fc60000000000 */
[----:B------:R-:W-:Y:S02]  /*4680*/  IADD3.X R4, PT, PT, RZ, UR11, RZ, P1, !PT ;  /* 0x0000000bff047c10 */ /* 0x000fe40008ffe4ff */
[----:B--2---:R-:W-:-:S04]  /*4690*/  LEA R2, P1, R3, UR4, 0x2 ;  /* 0x0000000403027c11 */ /* 0x004fc8000f8210ff */
[----:B------:R-:W-:-:S05]  /*46a0*/  LEA.HI.X R3, R3, UR5, R4, 0x2, P1 ;  /* 0x0000000503037c11 */ /* 0x000fca00088f1404 */
[----:B------:R2:W-:Y:S04]  /*46b0*/  STG.E desc[UR12][R2.64], R15 ;  /* 0x0000000f02007986 */ /* 0x0005e8000c10190c */
[----:B------:R2:W-:Y:S02]  /*46c0*/  STG.E desc[UR12][R2.64+0x400], R15 ;  /* 0x0004000f02007986 */ /* 0x0005e4000c10190c */
.L_x_124:
[----:B------:R-:W-:Y:S05]  /*46d0*/  BSYNC.RECONVERGENT B0 ;  /* 0x0000000000007941 */ /* 0x000fea0003800200 */
.L_x_123:
        /* <DEDUP_REMOVED lines=8> */
.L_x_101:
[----:B------:R-:W-:Y:S02]  /*4760*/  HFMA2 R25, -RZ, RZ, 0, 1.847743988037109375e-06 ;  /* 0x0000001fff197431 */ /* 0x000fe400000001ff */
[----:B-1----:R-:W-:Y:S02]  /*4770*/  IMAD.MOV.U32 R23, RZ, RZ, R9 ;  /* 0x000000ffff177224 */ /* 0x002fe400078e0009 */
[----:B------:R-:W-:Y:S02]  /*4780*/  IMAD.MOV.U32 R18, RZ, RZ, 0x4 ;  /* 0x00000004ff127424 */ /* 0x000fe400078e00ff */
[----:B------:R-:W-:-:S07]  /*4790*/  IMAD.MOV.U32 R16, RZ, RZ, -0x1 ;  /* 0xffffffffff107424 */ /* 0x000fce00078e00ff */
[----:B0-----:R-:W-:Y:S05]  /*47a0*/  WARPSYNC.COLLECTIVE R16, `(.L_x_125) ;  /* 0x0000000010087348 */ /* 0x001fea0003c00000 */
[----:B------:R1:W2:Y:S02]  /*47b0*/  SHFL.DOWN P1, R21, R23, R18, R25 ;  /* 0x0800001217157389 */ /* 0x0002a40000020019 */
[----:B012---:R-:W-:Y:S05]  /*47c0*/  ENDCOLLECTIVE ;  /* 0x000000000000791b */ /* 0x007fea0003800000 */
.L_x_125:
[----:B------:R-:W-:Y:S02]  /*47d0*/  IMAD.MOV.U32 R18, RZ, RZ, 0x2 ;  /* 0x00000002ff127424 */ /* 0x000fe400078e00ff */
[----:B------:R-:W-:-:S05]  /*47e0*/  IMAD.MOV.U32 R10, RZ, RZ, R21 ;  /* 0x000000ffff0a7224 */ /* 0x000fca00078e0015 */
[----:B------:R-:W-:-:S05]  /*47f0*/  FMNMX R10, R10, R9, !PT ;  /* 0x000000090a0a7209 */ /* 0x000fca0007800000 */
[----:B------:R-:W-:-:S07]  /*4800*/  IMAD.MOV.U32 R23, RZ, RZ, R10 ;  /* 0x000000ffff177224 */ /* 0x000fce00078e000a */
[----:B------:R-:W-:Y:S05]  /*4810*/  WARPSYNC.COLLECTIVE R16, `(.L_x_126) ;  /* 0x0000000010087348 */ /* 0x000fea0003c00000 */
[----:B------:R0:W1:Y:S02]  /*4820*/  SHFL.DOWN P1, R21, R23, R18, R25 ;  /* 0x0800001217157389 */ /* 0x0000640000020019 */
[----:B01----:R-:W-:Y:S05]  /*4830*/  ENDCOLLECTIVE ;  /* 0x000000000000791b */ /* 0x003fea0003800000 */
.L_x_126:
[----:B------:R-:W-:Y:S01]  /*4840*/  IMAD.MOV.U32 R18, RZ, RZ, 0x1 ;  /* 0x00000001ff127424 */ /* 0x000fe200078e00ff */
[----:B------:R-:W-:-:S04]  /*4850*/  MOV R11, R21 ;  /* 0x00000015000b7202 */ /* 0x000fc80000000f00 */
[----:B------:R-:W-:-:S05]  /*4860*/  FMNMX R11, R10, R11, !PT ;  /* 0x0000000b0a0b7209 */ /* 0x000fca0007800000 */
[----:B------:R-:W-:-:S07]  /*4870*/  IMAD.MOV.U32 R23, RZ, RZ, R11 ;  /* 0x000000ffff177224 */ /* 0x000fce00078e000b */
[----:B------:R-:W-:Y:S05]  /*4880*/  WARPSYNC.COLLECTIVE R16, `(.L_x_127) ;  /* 0x0000000010087348 */ /* 0x000fea0003c00000 */
[----:B------:R0:W1:Y:S02]  /*4890*/  SHFL.DOWN P1, R21, R23, R18, R25 ;  /* 0x0800001217157389 */ /* 0x0000640000020019 */
[----:B01----:R-:W-:Y:S05]  /*48a0*/  ENDCOLLECTIVE ;  /* 0x000000000000791b */ /* 0x003fea0003800000 */
.L_x_127:
[----:B------:R-:W-:Y:S01]  /*48b0*/  IMAD.MOV.U32 R14, RZ, RZ, R21 ;  /* 0x000000ffff0e7224 */ /* 0x000fe200078e0015 */
[----:B------:R-:W-:Y:S06]  /*48c0*/  BRA `(.L_x_128) ;  /* 0xffffffec00107947 */ /* 0x000fec000383ffff */
.L_x_106:
[----:B------:R-:W-:Y:S02]  /*48d0*/  HFMA2 R18, -RZ, RZ, 0, 2.384185791015625e-07 ;  /* 0x00000004ff127431 */ /* 0x000fe400000001ff */
[----:B--2---:R-:W-:Y:S02]  /*48e0*/  IMAD.MOV.U32 R23, RZ, RZ, R10 ;  /* 0x000000ffff177224 */ /* 0x004fe400078e000a */
[----:B------:R-:W-:Y:S02]  /*48f0*/  IMAD.MOV.U32 R25, RZ, RZ, 0x1f ;  /* 0x0000001fff197424 */ /* 0x000fe400078e00ff */
[----:B------:R-:W-:-:S07]  /*4900*/  IMAD.MOV.U32 R16, RZ, RZ, -0x1 ;  /* 0xffffffffff107424 */ /* 0x000fce00078e00ff */
[----:B01----:R-:W-:Y:S05]  /*4910*/  WARPSYNC.COLLECTIVE R16, `(.L_x_129) ;  /* 0x0000000010087348 */ /* 0x003fea0003c00000 */
[----:B------:R2:W3:Y:S02]  /*4920*/  SHFL.DOWN P1, R21, R23, R18, R25 ;  /* 0x0800001217157389 */ /* 0x0004e40000020019 */
[----:B0123--:R-:W-:Y:S05]  /*4930*/  ENDCOLLECTIVE ;  /* 0x000000000000791b */ /* 0x00ffea0003800000 */
.L_x_129:
[----:B------:R-:W-:Y:S01]  /*4940*/  MOV R18, 0x2 ;  /* 0x0000000200127802 */ /* 0x000fe20000000f00 */
[----:B------:R-:W-:-:S04]  /*4950*/  IMAD.MOV.U32 R11, RZ, RZ, R21 ;  /* 0x000000ffff0b7224 */ /* 0x000fc800078e0015 */
[----:B------:R-:W-:-:S04]  /*4960*/  FADD R11, R11, R10 ;  /* 0x0000000a0b0b7221 */ /* 0x000fc80000000000 */
[----:B------:R-:W-:-:S07]  /*4970*/  IMAD.MOV.U32 R23, RZ, RZ, R11 ;  /* 0x000000ffff177224 */ /* 0x000fce00078e000b */
[----:B------:R-:W-:Y:S05]  /*4980*/  WARPSYNC.COLLECTIVE R16, `(.L_x_130) ;  /* 0x0000000010087348 */ /* 0x000fea0003c00000 */
[----:B------:R0:W1:Y:S02]  /*4990*/  SHFL.DOWN P1, R21, R23, R18, R25 ;  /* 0x0800001217157389 */ /* 0x0000640000020019 */
[----:B01----:R-:W-:Y:S05]  /*49a0*/  ENDCOLLECTIVE ;  /* 0x000000000000791b */ /* 0x003fea0003800000 */
.L_x_130:
[----:B------:R-:W-:Y:S02]  /*49b0*/  IMAD.MOV.U32 R18, RZ, RZ, 0x1 ;  /* 0x00000001ff127424 */ /* 0x000fe400078e00ff */
[----:B------:R-:W-:-:S04]  /*49c0*/  IMAD.MOV.U32 R14, RZ, RZ, R21 ;  /* 0x000000ffff0e7224 */ /* 0x000fc800078e0015 */
[----:B------:R-:W-:-:S04]  /*49d0*/  FADD R14, R11, R14 ;  /* 0x0000000e0b0e7221 */ /* 0x000fc80000000000 */
[----:B------:R-:W-:-:S07]  /*49e0*/  IMAD.MOV.U32 R23, RZ, RZ, R14 ;  /* 0x000000ffff177224 */ /* 0x000fce00078e000e */
[----:B------:R-:W-:Y:S05]  /*49f0*/  WARPSYNC.COLLECTIVE R16, `(.L_x_131) ;  /* 0x0000000010087348 */ /* 0x000fea0003c00000 */
[----:B------:R0:W1:Y:S02]  /*4a00*/  SHFL.DOWN P1, R21, R23, R18, R25 ;  /* 0x0800001217157389 */ /* 0x0000640000020019 */
[----:B01----:R-:W-:Y:S05]  /*4a10*/  ENDCOLLECTIVE ;  /* 0x000000000000791b */ /* 0x003fea0003800000 */
.L_x_131:
[----:B------:R-:W-:Y:S05]  /*4a20*/  BRA `(.L_x_132) ;  /* 0xffffffec00cc7947 */ /* 0x000fea000383ffff */
        .weak           $__internal_1_$__cuda_sm20_rcp_rn_f32_slowpath
        .type           $__internal_1_$__cuda_sm20_rcp_rn_f32_slowpath,@function
        .size           $__internal_1_$__cuda_sm20_rcp_rn_f32_slowpath,(.L_x_138 - $__internal_1_$__cuda_sm20_rcp_rn_f32_slowpath)
$__internal_1_$__cuda_sm20_rcp_rn_f32_slowpath:
[----:B------:R-:W-:-:S05]  /*4a30*/  IMAD.SHL.U32 R3, R2, 0x2, RZ ;  /* 0x0000000202037824 */ /* 0x000fca00078e00ff */
[----:B------:R-:W-:-:S04]  /*4a40*/  SHF.R.U32.HI R9, RZ, 0x18, R3 ;  /* 0x00000018ff097819 */ /* 0x000fc80000011603 */
[----:B------:R-:W-:-:S13]  /*4a50*/  ISETP.NE.U32.AND P0, PT, R9, RZ, PT ;  /* 0x000000ff0900720c */ /* 0x000fda0003f05070 */
[----:B------:R-:W-:Y:S05]  /*4a60*/  @P0 BRA `(.L_x_133) ;  /* 0x00000000002c0947 */ /* 0x000fea0003800000 */
[----:B------:R-:W-:-:S04]  /*4a70*/  SHF.L.U32 R3, R2, 0x1, RZ ;  /* 0x0000000102037819 */ /* 0x000fc800000006ff */
[----:B------:R-:W-:-:S13]  /*4a80*/  ISETP.NE.AND P0, PT, R3, RZ, PT ;  /* 0x000000ff0300720c */ /* 0x000fda0003f05270 */
[----:B------:R2:W3:Y:S01]  /*4a90*/  @!P0 MUFU.RCP R3, R2 ;  /* 0x0000000200038308 */ /* 0x0004e20000001000 */
[----:B------:R-:W-:Y:S05]  /*4aa0*/  @!P0 BRA `(.L_x_134) ;  /* 0x0000000000a48947 */ /* 0x000fea0003800000 */
[----:B------:R-:W-:-:S04]  /*4ab0*/  FFMA R5, R2, 1.84467440737095516160e+19, RZ ;  /* 0x5f80000002057823 */ /* 0x000fc800000000ff */
[----:B--2---:R-:W3:Y:S02]  /*4ac0*/  MUFU.RCP R2, R5 ;  /* 0x0000000500027308 */ /* 0x004ee40000001000 */
[----:B---3--:R-:W-:-:S04]  /*4ad0*/  FFMA R3, R5, R2, -1 ;  /* 0xbf80000005037423 */ /* 0x008fc80000000002 */
[----:B------:R-:W-:-:S04]  /*4ae0*/  FADD.FTZ R3, -R3, -RZ ;  /* 0x800000ff03037221 */ /* 0x000fc80000010100 */
[----:B------:R-:W-:-:S04]  /*4af0*/  FFMA R2, R2, R3, R2 ;  /* 0x0000000302027223 */ /* 0x000fc80000000002 */
[----:B------:R-:W-:Y:S01]  /*4b00*/  FFMA R3, R2, 1.84467440737095516160e+19, RZ ;  /* 0x5f80000002037823 */ /* 0x000fe200000000ff */
[----:B------:R-:W-:Y:S06]  /*4b10*/  BRA `(.L_x_134) ;  /* 0x0000000000887947 */ /* 0x000fec0003800000 */
.L_x_133:
[----:B------:R-:W-:-:S05]  /*4b20*/  VIADD R11, R9, 0xffffff03 ;  /* 0xffffff03090b7836 */ /* 0x000fca0000000000 */
        /* <DEDUP_REMOVED lines=15> */
[----:B------:R-:W-:-:S03]  /*4c20*/  LOP3.LUT R8, R8, R5, RZ, 0xc0, !PT ;  /* 0x0000000508087212 */ /* 0x000fc600078ec0ff */
[----:B------:R-:W-:Y:S01]  /*4c30*/  IMAD.MOV R6, RZ, RZ, -R6 ;  /* 0x000000ffff067224 */ /* 0x000fe200078e0a06 */
[----:B------:R-:W-:-:S04]  /*4c40*/  SHF.R.U32.HI R8, RZ, R11, R8 ;  /* 0x0000000bff087219 */ /* 0x000fc80000011608 */
[----:B------:R-:W-:Y:S02]  /*4c50*/  LOP3.LUT P1, RZ, R6, R11, R5, 0xf8, !PT ;  /* 0x0000000b06ff7212 */ /* 0x000fe4000782f805 */
[C---:B------:R-:W-:Y:S02]  /*4c60*/  LOP3.LUT P0, RZ, R8.reuse, 0x1, RZ, 0xc0, !PT ;  /* 0x0000000108ff7812 */ /* 0x040fe4000780c0ff */
[----:B------:R-:W-:Y:S02]  /*4c70*/  LOP3.LUT P2, RZ, R8, 0x2, RZ, 0xc0, !PT ;  /* 0x0000000208ff7812 */ /* 0x000fe4000784c0ff */
[----:B------:R-:W-:Y:S02]  /*4c80*/  IADD3 R6, PT, PT, R9, -0xfc, RZ ;  /* 0xffffff0409067810 */ /* 0x000fe40007ffe0ff */
[----:B------:R-:W-:Y:S02]  /*4c90*/  PLOP3.LUT P0, PT, P0, P1, P2, 0xe0, 0x0 ;  /* 0x000000000000781c */ /* 0x000fe40000703c20 */
[----:B------:R-:W-:-:S02]  /*4ca0*/  LOP3.LUT P1, RZ, R2, 0x7fffff, RZ, 0xc0, !PT ;  /* 0x007fffff02ff7812 */ /* 0x000fc4000782c0ff */
[----:B------:R-:W-:-:S05]  /*4cb0*/  SEL R3, RZ, 0x1, !P0 ;  /* 0x00000001ff037807 */ /* 0x000fca0004000000 */
[----:B------:R-:W-:-:S05]  /*4cc0*/  IMAD.MOV R3, RZ, RZ, -R3 ;  /* 0x000000ffff037224 */ /* 0x000fca00078e0a03 */
[----:B------:R-:W-:Y:S02]  /*4cd0*/  ISETP.GE.AND P0, PT, R3, RZ, PT ;  /* 0x000000ff0300720c */ /* 0x000fe40003f06270 */
[----:B------:R-:W-:-:S11]  /*4ce0*/  SHF.R.U32.HI R3, RZ, R6, R5 ;  /* 0x00000006ff037219 */ /* 0x000fd60000011605 */
[----:B------:R-:W-:-:S04]  /*4cf0*/  @!P0 VIADD R3, R3, 0x1 ;  /* 0x0000000103038836 */ /* 0x000fc80000000000 */
[----:B------:R-:W-:-:S05]  /*4d00*/  @!P1 IMAD.SHL.U32 R3, R3, 0x2, RZ ;  /* 0x0000000203039824 */ /* 0x000fca00078e00ff */
[----:B------:R-:W-:Y:S01]  /*4d10*/  LOP3.LUT R3, R3, 0x80000000, R2, 0xf8, !PT ;  /* 0x8000000003037812 */ /* 0x000fe200078ef802 */
[----:B------:R-:W-:Y:S06]  /*4d20*/  BRA `(.L_x_134) ;  /* 0x0000000000047947 */ /* 0x000fec0003800000 */
.L_x_135:
[----:B------:R0:W1:Y:S02]  /*4d30*/  MUFU.RCP R3, R2 ;  /* 0x0000000200037308 */ /* 0x0000640000001000 */
.L_x_134:
[----:B------:R-:W-:-:S04]  /*4d40*/  IMAD.MOV.U32 R5, RZ, RZ, 0x0 ;  /* 0x00000000ff057424 */ /* 0x000fc800078e00ff */
[----:B0123--:R-:W-:Y:S05]  /*4d50*/  RET.REL.NODEC R4 `(_Z32flash_attention_v2_decode_kernelPKfS0_S0_Pfiiiif) ;  /* 0xffffffb004a87950 */ /* 0x00ffea0003c3ffff */
.L_x_136:
        /* <DEDUP_REMOVED lines=10> */
.L_x_138:


//--------------------- .nv.shared._Z43flash_attention_v2_decode_vectorized_kernelPKfS0_S0_Pfiiiif --------------------------
	.section	.nv.shared._Z43flash_attention_v2_decode_vectorized_kernelPKfS0_S0_Pfiiiif,"aw",@nobits
	.sectionflags	@""
	.align	16
.nv.shared._Z43flash_attention_v2_decode_vectorized_kernelPKfS0_S0_Pfiiiif:
	.zero		1536


//--------------------- .nv.shared.reserved.0     --------------------------
	.section	.nv.shared.reserved.0,"aw",@nobits
	.weak		__nv_reservedSMEM_offset_0_alias
	.size		__nv_reservedSMEM_offset_0_alias, 0, 64
	.other		__nv_reservedSMEM_offset_0_alias,@"STO_CUDA_RESERVED_SHARED STV_DEFAULT"
__nv_reservedSMEM_offset_0_alias:
	.zero		0
	.zero		64


//--------------------- .nv.shared._Z32flash_attention_v2_decode_kernelPKfS0_S0_Pfiiiif --------------------------
	.section	.nv.shared._Z32flash_attention_v2_decode_kernelPKfS0_S0_Pfiiiif,"aw",@nobits
	.sectionflags	@""
	.align	16
.nv.shared._Z32flash_attention_v2_decode_kernelPKfS0_S0_Pfiiiif:
	.zero		1088


//--------------------- .nv.constant0._Z43flash_attention_v2_decode_vectorized_kernelPKfS0_S0_Pfiiiif --------------------------
	.section	.nv.constant0._Z43flash_attention_v2_decode_vectorized_kernelPKfS0_S0_Pfiiiif,"a",@progbits
	.sectionflags	@""
	.align	4
.nv.constant0._Z43flash_attention_v2_decode_vectorized_kernelPKfS0_S0_Pfiiiif:
	.zero		948


//--------------------- .nv.constant0._Z32flash_attention_v2_decode_kernelPKfS0_S0_Pfiiiif --------------------------
	.section	.nv.constant0._Z32flash_attention_v2_decode_kernelPKfS0_S0_Pfiiiif,"a",@progbits
	.sectionflags	@""
	.align	4
.nv.constant0._Z32flash_attention_v2_decode_kernelPKfS0_S0_Pfiiiif:
	.zero		948


//--------------------- SYMBOLS --------------------------

	.type		.nv.reservedSmem.offset0,@object
	.size		.nv.reservedSmem.offset0,0x4
	.type		.nv.reservedSmem.cap,@object
	.size		.nv.reservedSmem.cap,0x4
